//
// Generated by NVIDIA NVVM Compiler
//
// Compiler Build ID: CL-36424714
// Cuda compilation tools, release 13.0, V13.0.88
// Based on NVVM 20.0.0
//

.version 9.0
.target sm_100
.address_size 64

	// .globl	_Z15luDecompositionPdS_S_i
.extern .shared .align 16 .b8 shared[];

.visible .entry _Z15luDecompositionPdS_S_i(
	.param .u64 .ptr .align 1 _Z15luDecompositionPdS_S_i_param_0,
	.param .u64 .ptr .align 1 _Z15luDecompositionPdS_S_i_param_1,
	.param .u64 .ptr .align 1 _Z15luDecompositionPdS_S_i_param_2,
	.param .u32 _Z15luDecompositionPdS_S_i_param_3
)
{
	.reg .pred 	%p<29>;
	.reg .b16 	%rs<15>;
	.reg .b32 	%r<94>;
	.reg .b64 	%rd<70>;
	.reg .b64 	%fd<82>;

	ld.param.u64 	%rd10, [_Z15luDecompositionPdS_S_i_param_0];
	ld.param.u64 	%rd11, [_Z15luDecompositionPdS_S_i_param_1];
	ld.param.u64 	%rd12, [_Z15luDecompositionPdS_S_i_param_2];
	ld.param.u32 	%r41, [_Z15luDecompositionPdS_S_i_param_3];
	cvta.to.global.u64 	%rd1, %rd10;
	cvta.to.global.u64 	%rd2, %rd11;
	cvta.to.global.u64 	%rd3, %rd12;
	mov.u32 	%r42, %ctaid.y;
	mov.u32 	%r43, %ntid.y;
	mov.u32 	%r44, %tid.y;
	mad.lo.s32 	%r1, %r42, %r43, %r44;
	setp.ge.s32 	%p1, %r1, %r41;
	@%p1 bra 	$L__BB0_14;
	setp.eq.s32 	%p2, %r1, 0;
	mov.b32 	%r83, 0;
	@%p2 bra 	$L__BB0_8;
	mul.lo.s32 	%r2, %r41, %r1;
	min.u32 	%r3, %r1, %r41;
	and.b32  	%r4, %r3, 3;
	setp.lt.u32 	%p3, %r3, 4;
	mov.b32 	%r83, 0;
	@%p3 bra 	$L__BB0_5;
	and.b32  	%r83, %r3, 268435452;
	mov.b32 	%r78, 0;
$L__BB0_4:
	add.s32 	%r49, %r78, %r2;
	mul.wide.s32 	%rd13, %r49, 8;
	add.s64 	%rd14, %rd1, %rd13;
	ld.global.f64 	%fd4, [%rd14];
	add.s64 	%rd15, %rd2, %rd13;
	st.global.f64 	[%rd15], %fd4;
	add.s64 	%rd16, %rd3, %rd13;
	st.global.f64 	[%rd16], %fd4;
	ld.global.f64 	%fd5, [%rd14+8];
	st.global.f64 	[%rd15+8], %fd5;
	st.global.f64 	[%rd16+8], %fd5;
	ld.global.f64 	%fd6, [%rd14+16];
	st.global.f64 	[%rd15+16], %fd6;
	st.global.f64 	[%rd16+16], %fd6;
	ld.global.f64 	%fd7, [%rd14+24];
	st.global.f64 	[%rd15+24], %fd7;
	st.global.f64 	[%rd16+24], %fd7;
	add.s32 	%r78, %r78, 4;
	setp.ne.s32 	%p4, %r78, %r83;
	@%p4 bra 	$L__BB0_4;
$L__BB0_5:
	setp.eq.s32 	%p5, %r4, 0;
	@%p5 bra 	$L__BB0_8;
	mov.b32 	%r82, 0;
$L__BB0_7:
	.pragma "nounroll";
	add.s32 	%r51, %r83, %r2;
	mul.wide.s32 	%rd17, %r51, 8;
	add.s64 	%rd18, %rd1, %rd17;
	ld.global.f64 	%fd8, [%rd18];
	add.s64 	%rd19, %rd2, %rd17;
	st.global.f64 	[%rd19], %fd8;
	add.s64 	%rd20, %rd3, %rd17;
	st.global.f64 	[%rd20], %fd8;
	add.s32 	%r83, %r83, 1;
	add.s32 	%r82, %r82, 1;
	setp.ne.s32 	%p6, %r82, %r4;
	@%p6 bra 	$L__BB0_7;
$L__BB0_8:
	setp.ge.s32 	%p7, %r83, %r41;
	@%p7 bra 	$L__BB0_14;
	mul.lo.s32 	%r15, %r41, %r1;
	sub.s32 	%r52, %r41, %r83;
	and.b32  	%r16, %r52, 3;
	setp.eq.s32 	%p8, %r16, 0;
	mov.u32 	%r86, %r83;
	@%p8 bra 	$L__BB0_12;
	mov.b32 	%r85, 0;
	mov.u32 	%r86, %r83;
$L__BB0_11:
	.pragma "nounroll";
	add.s32 	%r54, %r86, %r15;
	mul.wide.s32 	%rd21, %r54, 8;
	add.s64 	%rd22, %rd1, %rd21;
	ld.global.f64 	%fd9, [%rd22];
	add.s64 	%rd23, %rd3, %rd21;
	st.global.f64 	[%rd23], %fd9;
	setp.eq.s32 	%p9, %r1, %r86;
	selp.f64 	%fd10, 0d3FF0000000000000, 0d0000000000000000, %p9;
	add.s64 	%rd24, %rd2, %rd21;
	st.global.f64 	[%rd24], %fd10;
	add.s32 	%r86, %r86, 1;
	add.s32 	%r85, %r85, 1;
	setp.ne.s32 	%p10, %r85, %r16;
	@%p10 bra 	$L__BB0_11;
$L__BB0_12:
	sub.s32 	%r55, %r83, %r41;
	setp.gt.u32 	%p11, %r55, -4;
	@%p11 bra 	$L__BB0_14;
$L__BB0_13:
	add.s32 	%r56, %r86, %r15;
	mul.wide.s32 	%rd25, %r56, 8;
	add.s64 	%rd26, %rd1, %rd25;
	ld.global.f64 	%fd11, [%rd26];
	add.s64 	%rd27, %rd3, %rd25;
	st.global.f64 	[%rd27], %fd11;
	setp.eq.s32 	%p12, %r1, %r86;
	selp.f64 	%fd12, 0d3FF0000000000000, 0d0000000000000000, %p12;
	add.s64 	%rd28, %rd2, %rd25;
	st.global.f64 	[%rd28], %fd12;
	add.s32 	%r57, %r86, 1;
	ld.global.f64 	%fd13, [%rd26+8];
	st.global.f64 	[%rd27+8], %fd13;
	setp.eq.s32 	%p13, %r1, %r57;
	selp.f64 	%fd14, 0d3FF0000000000000, 0d0000000000000000, %p13;
	st.global.f64 	[%rd28+8], %fd14;
	add.s32 	%r58, %r86, 2;
	ld.global.f64 	%fd15, [%rd26+16];
	st.global.f64 	[%rd27+16], %fd15;
	setp.eq.s32 	%p14, %r1, %r58;
	selp.f64 	%fd16, 0d3FF0000000000000, 0d0000000000000000, %p14;
	st.global.f64 	[%rd28+16], %fd16;
	add.s32 	%r59, %r86, 3;
	ld.global.f64 	%fd17, [%rd26+24];
	st.global.f64 	[%rd27+24], %fd17;
	setp.eq.s32 	%p15, %r1, %r59;
	selp.f64 	%fd18, 0d3FF0000000000000, 0d0000000000000000, %p15;
	st.global.f64 	[%rd28+24], %fd18;
	add.s32 	%r86, %r86, 4;
	setp.ne.s32 	%p16, %r86, %r41;
	@%p16 bra 	$L__BB0_13;
$L__BB0_14:
	bar.sync 	0;
	setp.lt.s32 	%p17, %r41, 1;
	@%p17 bra 	$L__BB0_32;
	mul.lo.s32 	%r24, %r41, %r1;
	cvt.u16.u32 	%rs1, %r41;
	add.s32 	%r25, %r41, 1;
	mov.b32 	%r88, 0;
	mov.b16 	%rs13, 0;
	cvt.u64.u32 	%rd58, %r24;
	mov.u16 	%rs14, %rs13;
$L__BB0_16:
	sub.s32 	%r27, %r41, %r88;
	setp.le.u32 	%p18, %r1, %r88;
	@%p18 bra 	$L__BB0_31;
	mul.lo.s32 	%r28, %r88, %r41;
	add.s32 	%r61, %r28, %r88;
	mul.wide.u32 	%rd29, %r61, 8;
	add.s64 	%rd30, %rd3, %rd29;
	ld.global.f64 	%fd1, [%rd30];
	setp.eq.f64 	%p19, %fd1, 0d0000000000000000;
	mov.f64 	%fd81, 0d0000000000000000;
	@%p19 bra 	$L__BB0_19;
	add.s32 	%r62, %r88, %r24;
	mul.wide.u32 	%rd31, %r62, 8;
	add.s64 	%rd32, %rd3, %rd31;
	ld.global.f64 	%fd20, [%rd32];
	div.rn.f64 	%fd81, %fd20, %fd1;
$L__BB0_19:
	sub.s32 	%r63, %r88, %r41;
	setp.gt.u32 	%p20, %r63, -8;
	mov.u32 	%r91, %r88;
	@%p20 bra 	$L__BB0_22;
	and.b32  	%r64, %r27, -8;
	neg.s32 	%r89, %r64;
	mul.lo.s32 	%r65, %r25, %r88;
	mul.wide.u32 	%rd33, %r65, 8;
	add.s64 	%rd34, %rd3, 32;
	add.s64 	%rd69, %rd34, %rd33;
	add.s32 	%r66, %r24, %r88;
	mul.wide.u32 	%rd35, %r66, 8;
	add.s64 	%rd68, %rd34, %rd35;
	mov.u32 	%r91, %r88;
$L__BB0_21:
	.pragma "nounroll";
	ld.global.f64 	%fd21, [%rd69+-32];
	mul.f64 	%fd22, %fd81, %fd21;
	ld.global.f64 	%fd23, [%rd68+-32];
	sub.f64 	%fd24, %fd23, %fd22;
	st.global.f64 	[%rd68+-32], %fd24;
	ld.global.f64 	%fd25, [%rd69+-24];
	mul.f64 	%fd26, %fd81, %fd25;
	ld.global.f64 	%fd27, [%rd68+-24];
	sub.f64 	%fd28, %fd27, %fd26;
	st.global.f64 	[%rd68+-24], %fd28;
	ld.global.f64 	%fd29, [%rd69+-16];
	mul.f64 	%fd30, %fd81, %fd29;
	ld.global.f64 	%fd31, [%rd68+-16];
	sub.f64 	%fd32, %fd31, %fd30;
	st.global.f64 	[%rd68+-16], %fd32;
	ld.global.f64 	%fd33, [%rd69+-8];
	mul.f64 	%fd34, %fd81, %fd33;
	ld.global.f64 	%fd35, [%rd68+-8];
	sub.f64 	%fd36, %fd35, %fd34;
	st.global.f64 	[%rd68+-8], %fd36;
	ld.global.f64 	%fd37, [%rd69];
	mul.f64 	%fd38, %fd81, %fd37;
	ld.global.f64 	%fd39, [%rd68];
	sub.f64 	%fd40, %fd39, %fd38;
	st.global.f64 	[%rd68], %fd40;
	ld.global.f64 	%fd41, [%rd69+8];
	mul.f64 	%fd42, %fd81, %fd41;
	ld.global.f64 	%fd43, [%rd68+8];
	sub.f64 	%fd44, %fd43, %fd42;
	st.global.f64 	[%rd68+8], %fd44;
	ld.global.f64 	%fd45, [%rd69+16];
	mul.f64 	%fd46, %fd81, %fd45;
	ld.global.f64 	%fd47, [%rd68+16];
	sub.f64 	%fd48, %fd47, %fd46;
	st.global.f64 	[%rd68+16], %fd48;
	ld.global.f64 	%fd49, [%rd69+24];
	mul.f64 	%fd50, %fd81, %fd49;
	ld.global.f64 	%fd51, [%rd68+24];
	sub.f64 	%fd52, %fd51, %fd50;
	st.global.f64 	[%rd68+24], %fd52;
	add.s32 	%r91, %r91, 8;
	add.s32 	%r89, %r89, 8;
	add.s64 	%rd69, %rd69, 64;
	add.s64 	%rd68, %rd68, 64;
	setp.ne.s32 	%p21, %r89, 0;
	@%p21 bra 	$L__BB0_21;
$L__BB0_22:
	and.b32  	%r67, %r27, 7;
	setp.eq.s32 	%p22, %r67, 0;
	@%p22 bra 	$L__BB0_30;
	sub.s16 	%rs10, %rs1, %rs14;
	cvt.u32.u16 	%r68, %rs10;
	and.b32  	%r35, %r68, 7;
	add.s32 	%r69, %r35, -1;
	setp.lt.u32 	%p23, %r69, 3;
	@%p23 bra 	$L__BB0_25;
	add.s32 	%r70, %r91, %r28;
	mul.wide.u32 	%rd36, %r70, 8;
	add.s64 	%rd37, %rd3, %rd36;
	ld.global.f64 	%fd53, [%rd37];
	mul.f64 	%fd54, %fd81, %fd53;
	add.s32 	%r71, %r91, %r24;
	mul.wide.u32 	%rd38, %r71, 8;
	add.s64 	%rd39, %rd3, %rd38;
	ld.global.f64 	%fd55, [%rd39];
	sub.f64 	%fd56, %fd55, %fd54;
	st.global.f64 	[%rd39], %fd56;
	cvt.u64.u32 	%rd40, %r28;
	cvt.u64.u32 	%rd41, %r91;
	add.s64 	%rd42, %rd41, %rd40;
	shl.b64 	%rd43, %rd42, 3;
	add.s64 	%rd44, %rd3, %rd43;
	ld.global.f64 	%fd57, [%rd44+8];
	mul.f64 	%fd58, %fd81, %fd57;
	add.s64 	%rd46, %rd41, %rd58;
	shl.b64 	%rd47, %rd46, 3;
	add.s64 	%rd48, %rd3, %rd47;
	ld.global.f64 	%fd59, [%rd48+8];
	sub.f64 	%fd60, %fd59, %fd58;
	st.global.f64 	[%rd48+8], %fd60;
	ld.global.f64 	%fd61, [%rd44+16];
	mul.f64 	%fd62, %fd81, %fd61;
	ld.global.f64 	%fd63, [%rd48+16];
	sub.f64 	%fd64, %fd63, %fd62;
	st.global.f64 	[%rd48+16], %fd64;
	ld.global.f64 	%fd65, [%rd44+24];
	mul.f64 	%fd66, %fd81, %fd65;
	ld.global.f64 	%fd67, [%rd48+24];
	sub.f64 	%fd68, %fd67, %fd66;
	st.global.f64 	[%rd48+24], %fd68;
	add.s32 	%r91, %r91, 4;
$L__BB0_25:
	and.b32  	%r72, %r35, 3;
	setp.eq.s32 	%p24, %r72, 0;
	@%p24 bra 	$L__BB0_30;
	sub.s16 	%rs5, %rs1, %rs13;
	and.b16  	%rs11, %rs5, 3;
	setp.eq.s16 	%p25, %rs11, 1;
	@%p25 bra 	$L__BB0_28;
	add.s32 	%r73, %r91, %r28;
	mul.wide.u32 	%rd49, %r73, 8;
	add.s64 	%rd50, %rd3, %rd49;
	ld.global.f64 	%fd69, [%rd50];
	mul.f64 	%fd70, %fd81, %fd69;
	add.s32 	%r74, %r91, %r24;
	mul.wide.u32 	%rd51, %r74, 8;
	add.s64 	%rd52, %rd3, %rd51;
	ld.global.f64 	%fd71, [%rd52];
	sub.f64 	%fd72, %fd71, %fd70;
	st.global.f64 	[%rd52], %fd72;
	cvt.u64.u32 	%rd53, %r28;
	cvt.u64.u32 	%rd54, %r91;
	add.s64 	%rd55, %rd54, %rd53;
	shl.b64 	%rd56, %rd55, 3;
	add.s64 	%rd57, %rd3, %rd56;
	ld.global.f64 	%fd73, [%rd57+8];
	mul.f64 	%fd74, %fd81, %fd73;
	add.s64 	%rd59, %rd54, %rd58;
	shl.b64 	%rd60, %rd59, 3;
	add.s64 	%rd61, %rd3, %rd60;
	ld.global.f64 	%fd75, [%rd61+8];
	sub.f64 	%fd76, %fd75, %fd74;
	st.global.f64 	[%rd61+8], %fd76;
	add.s32 	%r91, %r91, 2;
$L__BB0_28:
	and.b16  	%rs12, %rs5, 1;
	setp.eq.b16 	%p26, %rs12, 1;
	not.pred 	%p27, %p26;
	@%p27 bra 	$L__BB0_30;
	add.s32 	%r75, %r91, %r28;
	mul.wide.u32 	%rd62, %r75, 8;
	add.s64 	%rd63, %rd3, %rd62;
	ld.global.f64 	%fd77, [%rd63];
	mul.f64 	%fd78, %fd81, %fd77;
	add.s32 	%r76, %r91, %r24;
	mul.wide.u32 	%rd64, %r76, 8;
	add.s64 	%rd65, %rd3, %rd64;
	ld.global.f64 	%fd79, [%rd65];
	sub.f64 	%fd80, %fd79, %fd78;
	st.global.f64 	[%rd65], %fd80;
$L__BB0_30:
	add.s32 	%r77, %r88, %r24;
	mul.wide.u32 	%rd66, %r77, 8;
	add.s64 	%rd67, %rd2, %rd66;
	st.global.f64 	[%rd67], %fd81;
$L__BB0_31:
	add.s32 	%r88, %r88, 1;
	setp.ne.s32 	%p28, %r88, %r41;
	add.s16 	%rs14, %rs14, 1;
	add.s16 	%rs13, %rs13, 1;
	@%p28 bra 	$L__BB0_16;
$L__BB0_32:
	ret;

}
	// .globl	_Z19forwardSubstitutionPdS_S_i
.visible .entry _Z19forwardSubstitutionPdS_S_i(
	.param .u64 .ptr .align 1 _Z19forwardSubstitutionPdS_S_i_param_0,
	.param .u64 .ptr .align 1 _Z19forwardSubstitutionPdS_S_i_param_1,
	.param .u64 .ptr .align 1 _Z19forwardSubstitutionPdS_S_i_param_2,
	.param .u32 _Z19forwardSubstitutionPdS_S_i_param_3
)
{
	.reg .pred 	%p<15>;
	.reg .b32 	%r<101>;
	.reg .b64 	%rd<36>;
	.reg .b64 	%fd<59>;

	ld.param.u64 	%rd10, [_Z19forwardSubstitutionPdS_S_i_param_0];
	ld.param.u64 	%rd8, [_Z19forwardSubstitutionPdS_S_i_param_1];
	ld.param.u64 	%rd9, [_Z19forwardSubstitutionPdS_S_i_param_2];
	ld.param.u32 	%r46, [_Z19forwardSubstitutionPdS_S_i_param_3];
	cvta.to.global.u64 	%rd1, %rd10;
	mov.u32 	%r47, %ctaid.y;
	mov.u32 	%r48, %ntid.y;
	mov.u32 	%r49, %tid.y;
	mad.lo.s32 	%r1, %r47, %r48, %r49;
	setp.ge.s32 	%p1, %r1, %r46;
	@%p1 bra 	$L__BB1_21;
	mul.lo.s32 	%r2, %r46, %r1;
	and.b32  	%r3, %r46, 15;
	setp.lt.u32 	%p2, %r46, 16;
	mov.b32 	%r90, 0;
	@%p2 bra 	$L__BB1_4;
	and.b32  	%r90, %r46, 2147483632;
	neg.s32 	%r88, %r90;
	shl.b32 	%r51, %r2, 3;
	mov.u32 	%r52, shared;
	add.s32 	%r53, %r51, %r52;
	add.s32 	%r87, %r53, 64;
	mul.wide.u32 	%rd11, %r2, 8;
	add.s64 	%rd12, %rd11, %rd1;
	add.s64 	%rd34, %rd12, 64;
$L__BB1_3:
	.pragma "nounroll";
	ld.global.f64 	%fd8, [%rd34+-64];
	st.shared.f64 	[%r87+-64], %fd8;
	ld.global.f64 	%fd9, [%rd34+-56];
	st.shared.f64 	[%r87+-56], %fd9;
	ld.global.f64 	%fd10, [%rd34+-48];
	st.shared.f64 	[%r87+-48], %fd10;
	ld.global.f64 	%fd11, [%rd34+-40];
	st.shared.f64 	[%r87+-40], %fd11;
	ld.global.f64 	%fd12, [%rd34+-32];
	st.shared.f64 	[%r87+-32], %fd12;
	ld.global.f64 	%fd13, [%rd34+-24];
	st.shared.f64 	[%r87+-24], %fd13;
	ld.global.f64 	%fd14, [%rd34+-16];
	st.shared.f64 	[%r87+-16], %fd14;
	ld.global.f64 	%fd15, [%rd34+-8];
	st.shared.f64 	[%r87+-8], %fd15;
	ld.global.f64 	%fd16, [%rd34];
	st.shared.f64 	[%r87], %fd16;
	ld.global.f64 	%fd17, [%rd34+8];
	st.shared.f64 	[%r87+8], %fd17;
	ld.global.f64 	%fd18, [%rd34+16];
	st.shared.f64 	[%r87+16], %fd18;
	ld.global.f64 	%fd19, [%rd34+24];
	st.shared.f64 	[%r87+24], %fd19;
	ld.global.f64 	%fd20, [%rd34+32];
	st.shared.f64 	[%r87+32], %fd20;
	ld.global.f64 	%fd21, [%rd34+40];
	st.shared.f64 	[%r87+40], %fd21;
	ld.global.f64 	%fd22, [%rd34+48];
	st.shared.f64 	[%r87+48], %fd22;
	ld.global.f64 	%fd23, [%rd34+56];
	st.shared.f64 	[%r87+56], %fd23;
	add.s32 	%r88, %r88, 16;
	add.s32 	%r87, %r87, 128;
	add.s64 	%rd34, %rd34, 128;
	setp.ne.s32 	%p3, %r88, 0;
	@%p3 bra 	$L__BB1_3;
$L__BB1_4:
	setp.eq.s32 	%p4, %r3, 0;
	@%p4 bra 	$L__BB1_13;
	and.b32  	%r12, %r46, 7;
	setp.lt.u32 	%p5, %r3, 8;
	@%p5 bra 	$L__BB1_7;
	add.s32 	%r54, %r90, %r2;
	mul.wide.u32 	%rd13, %r54, 8;
	add.s64 	%rd14, %rd1, %rd13;
	ld.global.f64 	%fd24, [%rd14];
	shl.b32 	%r55, %r54, 3;
	mov.u32 	%r56, shared;
	add.s32 	%r57, %r56, %r55;
	st.shared.f64 	[%r57], %fd24;
	cvt.u64.u32 	%rd15, %r2;
	cvt.u64.u32 	%rd16, %r90;
	add.s64 	%rd17, %rd16, %rd15;
	shl.b64 	%rd18, %rd17, 3;
	add.s64 	%rd19, %rd1, %rd18;
	ld.global.f64 	%fd25, [%rd19+8];
	st.shared.f64 	[%r57+8], %fd25;
	ld.global.f64 	%fd26, [%rd19+16];
	st.shared.f64 	[%r57+16], %fd26;
	ld.global.f64 	%fd27, [%rd19+24];
	st.shared.f64 	[%r57+24], %fd27;
	ld.global.f64 	%fd28, [%rd19+32];
	st.shared.f64 	[%r57+32], %fd28;
	ld.global.f64 	%fd29, [%rd19+40];
	st.shared.f64 	[%r57+40], %fd29;
	ld.global.f64 	%fd30, [%rd19+48];
	st.shared.f64 	[%r57+48], %fd30;
	ld.global.f64 	%fd31, [%rd19+56];
	st.shared.f64 	[%r57+56], %fd31;
	add.s32 	%r90, %r90, 8;
$L__BB1_7:
	setp.eq.s32 	%p6, %r12, 0;
	@%p6 bra 	$L__BB1_13;
	and.b32  	%r15, %r46, 3;
	setp.lt.u32 	%p7, %r12, 4;
	@%p7 bra 	$L__BB1_10;
	add.s32 	%r58, %r90, %r2;
	mul.wide.u32 	%rd20, %r58, 8;
	add.s64 	%rd21, %rd1, %rd20;
	ld.global.f64 	%fd32, [%rd21];
	shl.b32 	%r59, %r58, 3;
	mov.u32 	%r60, shared;
	add.s32 	%r61, %r60, %r59;
	st.shared.f64 	[%r61], %fd32;
	cvt.u64.u32 	%rd22, %r2;
	cvt.u64.u32 	%rd23, %r90;
	add.s64 	%rd24, %rd23, %rd22;
	shl.b64 	%rd25, %rd24, 3;
	add.s64 	%rd26, %rd1, %rd25;
	ld.global.f64 	%fd33, [%rd26+8];
	st.shared.f64 	[%r61+8], %fd33;
	ld.global.f64 	%fd34, [%rd26+16];
	st.shared.f64 	[%r61+16], %fd34;
	ld.global.f64 	%fd35, [%rd26+24];
	st.shared.f64 	[%r61+24], %fd35;
	add.s32 	%r90, %r90, 4;
$L__BB1_10:
	setp.eq.s32 	%p8, %r15, 0;
	@%p8 bra 	$L__BB1_13;
	add.s32 	%r62, %r90, %r2;
	shl.b32 	%r63, %r62, 3;
	mov.u32 	%r64, shared;
	add.s32 	%r93, %r64, %r63;
	mul.wide.u32 	%rd27, %r62, 8;
	add.s64 	%rd35, %rd1, %rd27;
	neg.s32 	%r92, %r15;
$L__BB1_12:
	.pragma "nounroll";
	ld.global.f64 	%fd36, [%rd35];
	st.shared.f64 	[%r93], %fd36;
	add.s32 	%r93, %r93, 8;
	add.s64 	%rd35, %rd35, 8;
	add.s32 	%r92, %r92, 1;
	setp.ne.s32 	%p9, %r92, 0;
	@%p9 bra 	$L__BB1_12;
$L__BB1_13:
	mul.lo.s32 	%r65, %r46, %r46;
	shl.b32 	%r66, %r65, 3;
	mov.u32 	%r67, shared;
	add.s32 	%r68, %r67, %r66;
	cvta.to.global.u64 	%rd28, %rd8;
	mul.wide.u32 	%rd29, %r1, 8;
	add.s64 	%rd30, %rd28, %rd29;
	ld.global.f64 	%fd57, [%rd30];
	shl.b32 	%r69, %r1, 3;
	add.s32 	%r70, %r68, %r69;
	st.shared.f64 	[%r70], %fd57;
	shl.b32 	%r71, %r46, 3;
	add.s32 	%r24, %r70, %r71;
	st.shared.f64 	[%r24], %fd57;
	setp.eq.s32 	%p10, %r1, 0;
	@%p10 bra 	$L__BB1_20;
	and.b32  	%r25, %r1, 3;
	setp.lt.u32 	%p11, %r1, 4;
	mov.b32 	%r94, 0;
	@%p11 bra 	$L__BB1_17;
	and.b32  	%r94, %r1, 268435452;
	and.b32  	%r73, %r1, -4;
	neg.s32 	%r100, %r73;
	shl.b32 	%r74, %r2, 3;
	add.s32 	%r76, %r74, %r67;
	add.s32 	%r99, %r76, 16;
	add.s32 	%r78, %r71, 8;
	mad.lo.s32 	%r79, %r46, %r78, %r67;
	add.s32 	%r98, %r79, 16;
$L__BB1_16:
	ld.shared.f64 	%fd37, [%r99+-16];
	ld.shared.f64 	%fd38, [%r98+-16];
	mul.f64 	%fd39, %fd37, %fd38;
	sub.f64 	%fd40, %fd57, %fd39;
	st.shared.f64 	[%r24], %fd40;
	ld.shared.f64 	%fd41, [%r99+-8];
	ld.shared.f64 	%fd42, [%r98+-8];
	mul.f64 	%fd43, %fd41, %fd42;
	sub.f64 	%fd44, %fd40, %fd43;
	st.shared.f64 	[%r24], %fd44;
	ld.shared.f64 	%fd45, [%r99];
	ld.shared.f64 	%fd46, [%r98];
	mul.f64 	%fd47, %fd45, %fd46;
	sub.f64 	%fd48, %fd44, %fd47;
	st.shared.f64 	[%r24], %fd48;
	ld.shared.f64 	%fd49, [%r99+8];
	ld.shared.f64 	%fd50, [%r98+8];
	mul.f64 	%fd51, %fd49, %fd50;
	sub.f64 	%fd57, %fd48, %fd51;
	st.shared.f64 	[%r24], %fd57;
	add.s32 	%r100, %r100, 4;
	add.s32 	%r99, %r99, 32;
	add.s32 	%r98, %r98, 32;
	setp.eq.s32 	%p12, %r100, 0;
	@%p12 bra 	$L__BB1_17;
	bra.uni 	$L__BB1_16;
$L__BB1_17:
	setp.eq.s32 	%p13, %r25, 0;
	@%p13 bra 	$L__BB1_20;
	add.s32 	%r81, %r71, 8;
	shl.b32 	%r82, %r94, 3;
	mad.lo.s32 	%r83, %r46, %r81, %r82;
	add.s32 	%r97, %r67, %r83;
	add.s32 	%r85, %r94, %r2;
	shl.b32 	%r86, %r85, 3;
	add.s32 	%r96, %r67, %r86;
	neg.s32 	%r95, %r25;
$L__BB1_19:
	.pragma "nounroll";
	ld.shared.f64 	%fd52, [%r96];
	ld.shared.f64 	%fd53, [%r97];
	mul.f64 	%fd54, %fd52, %fd53;
	sub.f64 	%fd57, %fd57, %fd54;
	st.shared.f64 	[%r24], %fd57;
	add.s32 	%r97, %r97, 8;
	add.s32 	%r96, %r96, 8;
	add.s32 	%r95, %r95, 1;
	setp.ne.s32 	%p14, %r95, 0;
	@%p14 bra 	$L__BB1_19;
$L__BB1_20:
	cvta.to.global.u64 	%rd31, %rd9;
	add.s64 	%rd33, %rd31, %rd29;
	st.global.f64 	[%rd33], %fd57;
$L__BB1_21:
	ret;

}
	// .globl	_Z20backwardSubstitutionPdS_S_i
.visible .entry _Z20backwardSubstitutionPdS_S_i(
	.param .u64 .ptr .align 1 _Z20backwardSubstitutionPdS_S_i_param_0,
	.param .u64 .ptr .align 1 _Z20backwardSubstitutionPdS_S_i_param_1,
	.param .u64 .ptr .align 1 _Z20backwardSubstitutionPdS_S_i_param_2,
	.param .u32 _Z20backwardSubstitutionPdS_S_i_param_3
)
{
	.reg .pred 	%p<15>;
	.reg .b32 	%r<105>;
	.reg .b64 	%rd<26>;
	.reg .b64 	%fd<61>;

	ld.param.u64 	%rd7, [_Z20backwardSubstitutionPdS_S_i_param_0];
	ld.param.u64 	%rd6, [_Z20backwardSubstitutionPdS_S_i_param_1];
	ld.param.u64 	%rd8, [_Z20backwardSubstitutionPdS_S_i_param_2];
	ld.param.u32 	%r102, [_Z20backwardSubstitutionPdS_S_i_param_3];
	cvta.to.global.u64 	%rd1, %rd7;
	cvta.to.global.u64 	%rd2, %rd8;
	mov.u32 	%r49, %ctaid.y;
	mov.u32 	%r50, %ntid.y;
	mov.u32 	%r51, %tid.y;
	mad.lo.s32 	%r1, %r49, %r50, %r51;
	setp.le.s32 	%p1, %r102, %r1;
	@%p1 bra 	$L__BB2_21;
	not.b32 	%r53, %r1;
	add.s32 	%r2, %r102, %r53;
	mul.lo.s32 	%r3, %r2, %r102;
	and.b32  	%r4, %r102, 15;
	setp.lt.u32 	%p2, %r102, 16;
	mov.b32 	%r94, 0;
	@%p2 bra 	$L__BB2_4;
	and.b32  	%r94, %r102, 2147483632;
	neg.s32 	%r92, %r94;
	add.s64 	%rd3, %rd1, 64;
	shl.b32 	%r54, %r3, 3;
	mov.u32 	%r55, shared;
	add.s32 	%r56, %r54, %r55;
	add.s32 	%r90, %r56, 64;
	mov.u32 	%r91, %r3;
$L__BB2_3:
	.pragma "nounroll";
	mul.wide.s32 	%rd9, %r91, 8;
	add.s64 	%rd10, %rd3, %rd9;
	ld.global.f64 	%fd8, [%rd10+-64];
	st.shared.f64 	[%r90+-64], %fd8;
	ld.global.f64 	%fd9, [%rd10+-56];
	st.shared.f64 	[%r90+-56], %fd9;
	ld.global.f64 	%fd10, [%rd10+-48];
	st.shared.f64 	[%r90+-48], %fd10;
	ld.global.f64 	%fd11, [%rd10+-40];
	st.shared.f64 	[%r90+-40], %fd11;
	ld.global.f64 	%fd12, [%rd10+-32];
	st.shared.f64 	[%r90+-32], %fd12;
	ld.global.f64 	%fd13, [%rd10+-24];
	st.shared.f64 	[%r90+-24], %fd13;
	ld.global.f64 	%fd14, [%rd10+-16];
	st.shared.f64 	[%r90+-16], %fd14;
	ld.global.f64 	%fd15, [%rd10+-8];
	st.shared.f64 	[%r90+-8], %fd15;
	ld.global.f64 	%fd16, [%rd10];
	st.shared.f64 	[%r90], %fd16;
	ld.global.f64 	%fd17, [%rd10+8];
	st.shared.f64 	[%r90+8], %fd17;
	ld.global.f64 	%fd18, [%rd10+16];
	st.shared.f64 	[%r90+16], %fd18;
	ld.global.f64 	%fd19, [%rd10+24];
	st.shared.f64 	[%r90+24], %fd19;
	ld.global.f64 	%fd20, [%rd10+32];
	st.shared.f64 	[%r90+32], %fd20;
	ld.global.f64 	%fd21, [%rd10+40];
	st.shared.f64 	[%r90+40], %fd21;
	ld.global.f64 	%fd22, [%rd10+48];
	st.shared.f64 	[%r90+48], %fd22;
	ld.global.f64 	%fd23, [%rd10+56];
	st.shared.f64 	[%r90+56], %fd23;
	add.s32 	%r92, %r92, 16;
	add.s32 	%r91, %r91, 16;
	add.s32 	%r90, %r90, 128;
	setp.ne.s32 	%p3, %r92, 0;
	@%p3 bra 	$L__BB2_3;
$L__BB2_4:
	setp.eq.s32 	%p4, %r4, 0;
	@%p4 bra 	$L__BB2_13;
	and.b32  	%r15, %r102, 7;
	setp.lt.u32 	%p5, %r4, 8;
	@%p5 bra 	$L__BB2_7;
	add.s32 	%r57, %r94, %r3;
	mul.wide.s32 	%rd11, %r57, 8;
	add.s64 	%rd12, %rd1, %rd11;
	ld.global.f64 	%fd24, [%rd12];
	shl.b32 	%r58, %r57, 3;
	mov.u32 	%r59, shared;
	add.s32 	%r60, %r59, %r58;
	st.shared.f64 	[%r60], %fd24;
	ld.global.f64 	%fd25, [%rd12+8];
	st.shared.f64 	[%r60+8], %fd25;
	ld.global.f64 	%fd26, [%rd12+16];
	st.shared.f64 	[%r60+16], %fd26;
	ld.global.f64 	%fd27, [%rd12+24];
	st.shared.f64 	[%r60+24], %fd27;
	ld.global.f64 	%fd28, [%rd12+32];
	st.shared.f64 	[%r60+32], %fd28;
	ld.global.f64 	%fd29, [%rd12+40];
	st.shared.f64 	[%r60+40], %fd29;
	ld.global.f64 	%fd30, [%rd12+48];
	st.shared.f64 	[%r60+48], %fd30;
	ld.global.f64 	%fd31, [%rd12+56];
	st.shared.f64 	[%r60+56], %fd31;
	add.s32 	%r94, %r94, 8;
$L__BB2_7:
	setp.eq.s32 	%p6, %r15, 0;
	@%p6 bra 	$L__BB2_13;
	and.b32  	%r18, %r102, 3;
	setp.lt.u32 	%p7, %r15, 4;
	@%p7 bra 	$L__BB2_10;
	add.s32 	%r61, %r94, %r3;
	mul.wide.s32 	%rd13, %r61, 8;
	add.s64 	%rd14, %rd1, %rd13;
	ld.global.f64 	%fd32, [%rd14];
	shl.b32 	%r62, %r61, 3;
	mov.u32 	%r63, shared;
	add.s32 	%r64, %r63, %r62;
	st.shared.f64 	[%r64], %fd32;
	ld.global.f64 	%fd33, [%rd14+8];
	st.shared.f64 	[%r64+8], %fd33;
	ld.global.f64 	%fd34, [%rd14+16];
	st.shared.f64 	[%r64+16], %fd34;
	ld.global.f64 	%fd35, [%rd14+24];
	st.shared.f64 	[%r64+24], %fd35;
	add.s32 	%r94, %r94, 4;
$L__BB2_10:
	setp.eq.s32 	%p8, %r18, 0;
	@%p8 bra 	$L__BB2_13;
	shl.b32 	%r65, %r3, 3;
	shl.b32 	%r66, %r94, 3;
	add.s32 	%r67, %r65, %r66;
	mov.u32 	%r68, shared;
	add.s32 	%r98, %r68, %r67;
	add.s32 	%r97, %r94, %r3;
	neg.s32 	%r96, %r18;
$L__BB2_12:
	.pragma "nounroll";
	mul.wide.s32 	%rd15, %r97, 8;
	add.s64 	%rd16, %rd1, %rd15;
	ld.global.f64 	%fd36, [%rd16];
	st.shared.f64 	[%r98], %fd36;
	add.s32 	%r98, %r98, 8;
	add.s32 	%r97, %r97, 1;
	add.s32 	%r96, %r96, 1;
	setp.ne.s32 	%p9, %r96, 0;
	@%p9 bra 	$L__BB2_12;
$L__BB2_13:
	cvta.to.global.u64 	%rd17, %rd6;
	mul.wide.s32 	%rd18, %r2, 8;
	add.s64 	%rd19, %rd17, %rd18;
	ld.global.f64 	%fd60, [%rd19];
	mad.lo.s32 	%r69, %r102, %r102, %r2;
	shl.b32 	%r70, %r69, 3;
	mov.u32 	%r71, shared;
	add.s32 	%r72, %r71, %r70;
	st.shared.f64 	[%r72], %fd60;
	shl.b32 	%r73, %r102, 3;
	add.s32 	%r30, %r72, %r73;
	st.shared.f64 	[%r30], %fd60;
	sub.s32 	%r31, %r102, %r1;
	setp.eq.s32 	%p10, %r1, 0;
	@%p10 bra 	$L__BB2_20;
	add.s32 	%r74, %r102, -1;
	min.s32 	%r75, %r31, %r74;
	sub.s32 	%r76, %r102, %r75;
	sub.s32 	%r32, %r74, %r75;
	and.b32  	%r33, %r76, 3;
	setp.eq.s32 	%p11, %r33, 0;
	@%p11 bra 	$L__BB2_17;
	add.s64 	%rd4, %rd2, -8;
	mul.lo.s32 	%r77, %r102, %r31;
	shl.b32 	%r78, %r77, 3;
	add.s32 	%r80, %r78, %r71;
	add.s32 	%r100, %r80, -8;
	neg.s32 	%r99, %r33;
$L__BB2_16:
	.pragma "nounroll";
	mul.wide.s32 	%rd20, %r102, 8;
	add.s64 	%rd21, %rd4, %rd20;
	add.s32 	%r102, %r102, -1;
	ld.shared.f64 	%fd37, [%r100];
	ld.global.f64 	%fd38, [%rd21];
	mul.f64 	%fd39, %fd37, %fd38;
	sub.f64 	%fd60, %fd60, %fd39;
	st.shared.f64 	[%r30], %fd60;
	add.s32 	%r100, %r100, -8;
	add.s32 	%r99, %r99, 1;
	setp.ne.s32 	%p12, %r99, 0;
	@%p12 bra 	$L__BB2_16;
$L__BB2_17:
	setp.lt.u32 	%p13, %r32, 3;
	@%p13 bra 	$L__BB2_20;
	shl.b32 	%r81, %r3, 3;
	shl.b32 	%r82, %r102, 3;
	add.s32 	%r83, %r81, %r82;
	add.s32 	%r85, %r83, %r71;
	add.s32 	%r103, %r85, -16;
	add.s64 	%rd5, %rd2, -16;
$L__BB2_19:
	mul.wide.s32 	%rd22, %r102, 8;
	add.s64 	%rd23, %rd5, %rd22;
	ld.shared.f64 	%fd40, [%r103+8];
	ld.global.f64 	%fd41, [%rd23+8];
	mul.f64 	%fd42, %fd40, %fd41;
	sub.f64 	%fd43, %fd60, %fd42;
	st.shared.f64 	[%r30], %fd43;
	ld.shared.f64 	%fd44, [%r103];
	ld.global.f64 	%fd45, [%rd23];
	mul.f64 	%fd46, %fd44, %fd45;
	sub.f64 	%fd47, %fd43, %fd46;
	st.shared.f64 	[%r30], %fd47;
	ld.shared.f64 	%fd48, [%r103+-8];
	ld.global.f64 	%fd49, [%rd23+-8];
	mul.f64 	%fd50, %fd48, %fd49;
	sub.f64 	%fd51, %fd47, %fd50;
	st.shared.f64 	[%r30], %fd51;
	add.s32 	%r102, %r102, -4;
	ld.shared.f64 	%fd52, [%r103+-16];
	ld.global.f64 	%fd53, [%rd23+-16];
	mul.f64 	%fd54, %fd52, %fd53;
	sub.f64 	%fd60, %fd51, %fd54;
	st.shared.f64 	[%r30], %fd60;
	add.s32 	%r103, %r103, -32;
	setp.gt.s32 	%p14, %r102, %r31;
	@%p14 bra 	$L__BB2_19;
$L__BB2_20:
	add.s32 	%r86, %r3, %r2;
	shl.b32 	%r87, %r86, 3;
	add.s32 	%r89, %r71, %r87;
	ld.shared.f64 	%fd55, [%r89];
	div.rn.f64 	%fd56, %fd60, %fd55;
	st.shared.f64 	[%r30], %fd56;
	add.s64 	%rd25, %rd2, %rd18;
	st.global.f64 	[%rd25], %fd56;
$L__BB2_21:
	ret;

}


// ===== COMPILED SASS (sm_100) =====

	.target	sm_100

	.elftype	@"ET_EXEC"


//--------------------- .note.nv.tkinfo           --------------------------
	.section	.note.nv.tkinfo,"",@"SHT_NOTE"
	.sectionflags	@"SHF_NOTE_NV_TKINFO"
	.tkinfo
        /*0018*/ 	.word	0x00000002
        /*0030*/ 	.string	""
        /*0030*/ 	.string	"ptxas"
        /*0030*/ 	.string	"Cuda compilation tools, release 13.0, V13.0.88"
        /*0030*/ 	.string	"Build cuda_13.0.r13.0/compiler.36424714_0"
        /*0030*/ 	.string	"-arch sm_100 -m 64 "



//--------------------- .note.nv.cuinfo           --------------------------
	.section	.note.nv.cuinfo,"",@"SHT_NOTE"
	.sectionflags	@"SHF_NOTE_NV_CUINFO"
        /*0018*/ 	.short	0x0002
        /*001a*/ 	.short	0x0064
        /*001c*/ 	.short	0x0082
	.zero		2


//--------------------- .nv.info                  --------------------------
	.section	.nv.info,"",@"SHT_CUDA_INFO"
	.align	4


	//----- nvinfo : EIATTR_REGCOUNT
	.align		4
        /*0000*/ 	.byte	0x04, 0x2f
        /*0002*/ 	.short	(.L_1 - .L_0)
	.align		4
.L_0:
        /*0004*/ 	.word	index@(_Z15luDecompositionPdS_S_i)
        /*0008*/ 	.word	0x00000020


	//----- nvinfo : EIATTR_FRAME_SIZE
	.align		4
.L_1:
        /*000c*/ 	.byte	0x04, 0x11
        /*000e*/ 	.short	(.L_3 - .L_2)
	.align		4
.L_2:
        /*0010*/ 	.word	index@($__internal_1_$__cuda_sm20_div_rn_f64_full)
        /*0014*/ 	.word	0x00000000


	//----- nvinfo : EIATTR_FRAME_SIZE
	.align		4
.L_3:
        /*0018*/ 	.byte	0x04, 0x11
        /*001a*/ 	.short	(.L_5 - .L_4)
	.align		4
.L_4:
        /*001c*/ 	.word	index@(_Z15luDecompositionPdS_S_i)
        /*0020*/ 	.word	0x00000000


	//----- nvinfo : EIATTR_REGCOUNT
	.align		4
.L_5:
        /*0024*/ 	.byte	0x04, 0x2f
        /*0026*/ 	.short	(.L_7 - .L_6)
	.align		4
.L_6:
        /*0028*/ 	.word	index@(_Z19forwardSubstitutionPdS_S_i)
        /*002c*/ 	.word	0x00000020


	//----- nvinfo : EIATTR_FRAME_SIZE
	.align		4
.L_7:
        /*0030*/ 	.byte	0x04, 0x11
        /*0032*/ 	.short	(.L_9 - .L_8)
	.align		4
.L_8:
        /*0034*/ 	.word	index@(_Z19forwardSubstitutionPdS_S_i)
        /*0038*/ 	.word	0x00000000


	//----- nvinfo : EIATTR_REGCOUNT
	.align		4
.L_9:
        /*003c*/ 	.byte	0x04, 0x2f
        /*003e*/ 	.short	(.L_11 - .L_10)
	.align		4
.L_10:
        /*0040*/ 	.word	index@(_Z20backwardSubstitutionPdS_S_i)
        /*0044*/ 	.word	0x00000020


	//----- nvinfo : EIATTR_FRAME_SIZE
	.align		4
.L_11:
        /*0048*/ 	.byte	0x04, 0x11
        /*004a*/ 	.short	(.L_13 - .L_12)
	.align		4
.L_12:
        /*004c*/ 	.word	index@($__internal_0_$__cuda_sm20_div_rn_f64_full)
        /*0050*/ 	.word	0x00000000


	//----- nvinfo : EIATTR_FRAME_SIZE
	.align		4
.L_13:
        /*0054*/ 	.byte	0x04, 0x11
        /*0056*/ 	.short	(.L_15 - .L_14)
	.align		4
.L_14:
        /*0058*/ 	.word	index@(_Z20backwardSubstitutionPdS_S_i)
        /*005c*/ 	.word	0x00000000


	//----- nvinfo : EIATTR_MIN_STACK_SIZE
	.align		4
.L_15:
        /*0060*/ 	.byte	0x04, 0x12
        /*0062*/ 	.short	(.L_17 - .L_16)
	.align		4
.L_16:
        /*0064*/ 	.word	index@(_Z20backwardSubstitutionPdS_S_i)
        /*0068*/ 	.word	0x00000000


	//----- nvinfo : EIATTR_MIN_STACK_SIZE
	.align		4
.L_17:
        /*006c*/ 	.byte	0x04, 0x12
        /*006e*/ 	.short	(.L_19 - .L_18)
	.align		4
.L_18:
        /*0070*/ 	.word	index@(_Z19forwardSubstitutionPdS_S_i)
        /*0074*/ 	.word	0x00000000


	//----- nvinfo : EIATTR_MIN_STACK_SIZE
	.align		4
.L_19:
        /*0078*/ 	.byte	0x04, 0x12
        /*007a*/ 	.short	(.L_21 - .L_20)
	.align		4
.L_20:
        /*007c*/ 	.word	index@(_Z15luDecompositionPdS_S_i)
        /*0080*/ 	.word	0x00000000
.L_21:


//--------------------- .nv.compat                --------------------------
	.section	.nv.compat,"",@"SHT_CUDA_COMPAT_INFO"
	.align	4
        /*0000*/ 	.byte	0x02, 0x09, 0x00, 0x00, 0x02, 0x02, 0x01, 0x00, 0x02, 0x05, 0x05, 0x00, 0x03, 0x07, 0x01, 0x01
        /*0010*/ 	.byte	0x02, 0x03, 0x00, 0x00, 0x02, 0x06, 0x01, 0x00, 0x04, 0x0b, 0x08, 0x00, 0x01, 0x00, 0x00, 0x00
        /*0020*/ 	.byte	0x00, 0x00, 0x00, 0x00


//--------------------- .nv.info._Z20backwardSubstitutionPdS_S_i --------------------------
	.section	.nv.info._Z20backwardSubstitutionPdS_S_i,"",@"SHT_CUDA_INFO"
	.sectionflags	@""
	.align	4


	//----- nvinfo : EIATTR_CUDA_API_VERSION
	.align		4
        /*0000*/ 	.byte	0x04, 0x37
        /*0002*/ 	.short	(.L_23 - .L_22)
.L_22:
        /*0004*/ 	.word	0x00000082


	//----- nvinfo : EIATTR_KPARAM_INFO
	.align		4
.L_23:
        /*0008*/ 	.byte	0x04, 0x17
        /*000a*/ 	.short	(.L_25 - .L_24)
.L_24:
        /*000c*/ 	.word	0x00000000
        /*0010*/ 	.short	0x0003
        /*0012*/ 	.short	0x0018
        /*0014*/ 	.byte	0x00, 0xf0, 0x11, 0x00


	//----- nvinfo : EIATTR_KPARAM_INFO
	.align		4
.L_25:
        /*0018*/ 	.byte	0x04, 0x17
        /*001a*/ 	.short	(.L_27 - .L_26)
.L_26:
        /*001c*/ 	.word	0x00000000
        /*0020*/ 	.short	0x0002
        /*0022*/ 	.short	0x0010
        /*0024*/ 	.byte	0x00, 0xf5, 0x21, 0x00


	//----- nvinfo : EIATTR_KPARAM_INFO
	.align		4
.L_27:
        /*0028*/ 	.byte	0x04, 0x17
        /*002a*/ 	.short	(.L_29 - .L_28)
.L_28:
        /*002c*/ 	.word	0x00000000
        /*0030*/ 	.short	0x0001
        /*0032*/ 	.short	0x0008
        /*0034*/ 	.byte	0x00, 0xf5, 0x21, 0x00


	//----- nvinfo : EIATTR_KPARAM_INFO
	.align		4
.L_29:
        /*0038*/ 	.byte	0x04, 0x17
        /*003a*/ 	.short	(.L_31 - .L_30)
.L_30:
        /*003c*/ 	.word	0x00000000
        /*0040*/ 	.short	0x0000
        /*0042*/ 	.short	0x0000
        /*0044*/ 	.byte	0x00, 0xf5, 0x21, 0x00


	//----- nvinfo : EIATTR_SPARSE_MMA_MASK
	.align		4
.L_31:
        /*0048*/ 	.byte	0x03, 0x50
        /*004a*/ 	.short	0x0000


	//----- nvinfo : EIATTR_MAXREG_COUNT
	.align		4
        /*004c*/ 	.byte	0x03, 0x1b
        /*004e*/ 	.short	0x00ff


	//----- nvinfo : EIATTR_MERCURY_ISA_VERSION
	.align		4
        /*0050*/ 	.byte	0x03, 0x5f
        /*0052*/ 	.short	0x0101


	//----- nvinfo : EIATTR_VRC_CTA_INIT_COUNT
	.align		4
        /*0054*/ 	.byte	0x02, 0x4a
	.zero		1
	.zero		1


	//----- nvinfo : EIATTR_EXIT_INSTR_OFFSETS
	.align		4
        /*0058*/ 	.byte	0x04, 0x1c
        /*005a*/ 	.short	(.L_33 - .L_32)


	//   ....[0]....
.L_32:
        /*005c*/ 	.word	0x00000070


	//   ....[1]....
        /*0060*/ 	.word	0x000016a0


	//----- nvinfo : EIATTR_CRS_STACK_SIZE
	.align		4
.L_33:
        /*0064*/ 	.byte	0x04, 0x1e
        /*0066*/ 	.short	(.L_35 - .L_34)
.L_34:
        /*0068*/ 	.word	0x00000000


	//----- nvinfo : EIATTR_CBANK_PARAM_SIZE
	.align		4
.L_35:
        /*006c*/ 	.byte	0x03, 0x19
        /*006e*/ 	.short	0x001c


	//----- nvinfo : EIATTR_PARAM_CBANK
	.align		4
        /*0070*/ 	.byte	0x04, 0x0a
        /*0072*/ 	.short	(.L_37 - .L_36)
	.align		4
.L_36:
        /*0074*/ 	.word	index@(.nv.constant0._Z20backwardSubstitutionPdS_S_i)
        /*0078*/ 	.short	0x0380
        /*007a*/ 	.short	0x001c


	//----- nvinfo : EIATTR_SW_WAR
	.align		4
.L_37:
        /*007c*/ 	.byte	0x04, 0x36
        /*007e*/ 	.short	(.L_39 - .L_38)
.L_38:
        /*0080*/ 	.word	0x00000008
.L_39:


//--------------------- .nv.info._Z19forwardSubstitutionPdS_S_i --------------------------
	.section	.nv.info._Z19forwardSubstitutionPdS_S_i,"",@"SHT_CUDA_INFO"
	.sectionflags	@""
	.align	4


	//----- nvinfo : EIATTR_CUDA_API_VERSION
	.align		4
        /*0000*/ 	.byte	0x04, 0x37
        /*0002*/ 	.short	(.L_41 - .L_40)
.L_40:
        /*0004*/ 	.word	0x00000082


	//----- nvinfo : EIATTR_KPARAM_INFO
	.align		4
.L_41:
        /*0008*/ 	.byte	0x04, 0x17
        /*000a*/ 	.short	(.L_43 - .L_42)
.L_42:
        /*000c*/ 	.word	0x00000000
        /*0010*/ 	.short	0x0003
        /*0012*/ 	.short	0x0018
        /*0014*/ 	.byte	0x00, 0xf0, 0x11, 0x00


	//----- nvinfo : EIATTR_KPARAM_INFO
	.align		4
.L_43:
        /*0018*/ 	.byte	0x04, 0x17
        /*001a*/ 	.short	(.L_45 - .L_44)
.L_44:
        /*001c*/ 	.word	0x00000000
        /*0020*/ 	.short	0x0002
        /*0022*/ 	.short	0x0010
        /*0024*/ 	.byte	0x00, 0xf5, 0x21, 0x00


	//----- nvinfo : EIATTR_KPARAM_INFO
	.align		4
.L_45:
        /*0028*/ 	.byte	0x04, 0x17
        /*002a*/ 	.short	(.L_47 - .L_46)
.L_46:
        /*002c*/ 	.word	0x00000000
        /*0030*/ 	.short	0x0001
        /*0032*/ 	.short	0x0008
        /*0034*/ 	.byte	0x00, 0xf5, 0x21, 0x00


	//----- nvinfo : EIATTR_KPARAM_INFO
	.align		4
.L_47:
        /*0038*/ 	.byte	0x04, 0x17
        /*003a*/ 	.short	(.L_49 - .L_48)
.L_48:
        /*003c*/ 	.word	0x00000000
        /*0040*/ 	.short	0x0000
        /*0042*/ 	.short	0x0000
        /*0044*/ 	.byte	0x00, 0xf5, 0x21, 0x00


	//----- nvinfo : EIATTR_SPARSE_MMA_MASK
	.align		4
.L_49:
        /*0048*/ 	.byte	0x03, 0x50
        /*004a*/ 	.short	0x0000


	//----- nvinfo : EIATTR_MAXREG_COUNT
	.align		4
        /*004c*/ 	.byte	0x03, 0x1b
        /*004e*/ 	.short	0x00ff


	//----- nvinfo : EIATTR_MERCURY_ISA_VERSION
	.align		4
        /*0050*/ 	.byte	0x03, 0x5f
        /*0052*/ 	.short	0x0101


	//----- nvinfo : EIATTR_VRC_CTA_INIT_COUNT
	.align		4
        /*0054*/ 	.byte	0x02, 0x4a
	.zero		1
	.zero		1


	//----- nvinfo : EIATTR_EXIT_INSTR_OFFSETS
	.align		4
        /*0058*/ 	.byte	0x04, 0x1c
        /*005a*/ 	.short	(.L_51 - .L_50)


	//   ....[0]....
.L_50:
        /*005c*/ 	.word	0x00000070


	//   ....[1]....
        /*0060*/ 	.word	0x00000da0


	//----- nvinfo : EIATTR_CRS_STACK_SIZE
	.align		4
.L_51:
        /*0064*/ 	.byte	0x04, 0x1e
        /*0066*/ 	.short	(.L_53 - .L_52)
.L_52:
        /*0068*/ 	.word	0x00000000


	//----- nvinfo : EIATTR_CBANK_PARAM_SIZE
	.align		4
.L_53:
        /*006c*/ 	.byte	0x03, 0x19
        /*006e*/ 	.short	0x001c


	//----- nvinfo : EIATTR_PARAM_CBANK
	.align		4
        /*0070*/ 	.byte	0x04, 0x0a
        /*0072*/ 	.short	(.L_55 - .L_54)
	.align		4
.L_54:
        /*0074*/ 	.word	index@(.nv.constant0._Z19forwardSubstitutionPdS_S_i)
        /*0078*/ 	.short	0x0380
        /*007a*/ 	.short	0x001c


	//----- nvinfo : EIATTR_SW_WAR
	.align		4
.L_55:
        /*007c*/ 	.byte	0x04, 0x36
        /*007e*/ 	.short	(.L_57 - .L_56)
.L_56:
        /*0080*/ 	.word	0x00000008
.L_57:


//--------------------- .nv.info._Z15luDecompositionPdS_S_i --------------------------
	.section	.nv.info._Z15luDecompositionPdS_S_i,"",@"SHT_CUDA_INFO"
	.sectionflags	@""
	.align	4


	//----- nvinfo : EIATTR_CUDA_API_VERSION
	.align		4
        /*0000*/ 	.byte	0x04, 0x37
        /*0002*/ 	.short	(.L_59 - .L_58)
.L_58:
        /*0004*/ 	.word	0x00000082


	//----- nvinfo : EIATTR_KPARAM_INFO
	.align		4
.L_59:
        /*0008*/ 	.byte	0x04, 0x17
        /*000a*/ 	.short	(.L_61 - .L_60)
.L_60:
        /*000c*/ 	.word	0x00000000
        /*0010*/ 	.short	0x0003
        /*0012*/ 	.short	0x0018
        /*0014*/ 	.byte	0x00, 0xf0, 0x11, 0x00


	//----- nvinfo : EIATTR_KPARAM_INFO
	.align		4
.L_61:
        /*0018*/ 	.byte	0x04, 0x17
        /*001a*/ 	.short	(.L_63 - .L_62)
.L_62:
        /*001c*/ 	.word	0x00000000
        /*0020*/ 	.short	0x0002
        /*0022*/ 	.short	0x0010
        /*0024*/ 	.byte	0x00, 0xf5, 0x21, 0x00


	//----- nvinfo : EIATTR_KPARAM_INFO
	.align		4
.L_63:
        /*0028*/ 	.byte	0x04, 0x17
        /*002a*/ 	.short	(.L_65 - .L_64)
.L_64:
        /*002c*/ 	.word	0x00000000
        /*0030*/ 	.short	0x0001
        /*0032*/ 	.short	0x0008
        /*0034*/ 	.byte	0x00, 0xf5, 0x21, 0x00


	//----- nvinfo : EIATTR_KPARAM_INFO
	.align		4
.L_65:
        /*0038*/ 	.byte	0x04, 0x17
        /*003a*/ 	.short	(.L_67 - .L_66)
.L_66:
        /*003c*/ 	.word	0x00000000
        /*0040*/ 	.short	0x0000
        /*0042*/ 	.short	0x0000
        /*0044*/ 	.byte	0x00, 0xf5, 0x21, 0x00


	//----- nvinfo : EIATTR_SPARSE_MMA_MASK
	.align		4
.L_67:
        /*0048*/ 	.byte	0x03, 0x50
        /*004a*/ 	.short	0x0000


	//----- nvinfo : EIATTR_MAXREG_COUNT
	.align		4
        /*004c*/ 	.byte	0x03, 0x1b
        /*004e*/ 	.short	0x00ff


	//----- nvinfo : EIATTR_NUM_BARRIERS
	.align		4
        /*0050*/ 	.byte	0x02, 0x4c
        /*0052*/ 	.byte	0x01
	.zero		1


	//----- nvinfo : EIATTR_MERCURY_ISA_VERSION
	.align		4
        /*0054*/ 	.byte	0x03, 0x5f
        /*0056*/ 	.short	0x0101


	//----- nvinfo : EIATTR_VRC_CTA_INIT_COUNT
	.align		4
        /*0058*/ 	.byte	0x02, 0x4a
	.zero		1
	.zero		1


	//----- nvinfo : EIATTR_EXIT_INSTR_OFFSETS
	.align		4
        /*005c*/ 	.byte	0x04, 0x1c
        /*005e*/ 	.short	(.L_69 - .L_68)


	//   ....[0]....
.L_68:
        /*0060*/ 	.word	0x00000840


	//   ....[1]....
        /*0064*/ 	.word	0x000015b0


	//----- nvinfo : EIATTR_CRS_STACK_SIZE
	.align		4
.L_69:
        /*0068*/ 	.byte	0x04, 0x1e
        /*006a*/ 	.short	(.L_71 - .L_70)
.L_70:
        /*006c*/ 	.word	0x00000000


	//----- nvinfo : EIATTR_CBANK_PARAM_SIZE
	.align		4
.L_71:
        /*0070*/ 	.byte	0x03, 0x19
        /*0072*/ 	.short	0x001c


	//----- nvinfo : EIATTR_PARAM_CBANK
	.align		4
        /*0074*/ 	.byte	0x04, 0x0a
        /*0076*/ 	.short	(.L_73 - .L_72)
	.align		4
.L_72:
        /*0078*/ 	.word	index@(.nv.constant0._Z15luDecompositionPdS_S_i)
        /*007c*/ 	.short	0x0380
        /*007e*/ 	.short	0x001c


	//----- nvinfo : EIATTR_SW_WAR
	.align		4
.L_73:
        /*0080*/ 	.byte	0x04, 0x36
        /*0082*/ 	.short	(.L_75 - .L_74)
.L_74:
        /*0084*/ 	.word	0x00000008
.L_75:


//--------------------- .nv.callgraph             --------------------------
	.section	.nv.callgraph,"",@"SHT_CUDA_CALLGRAPH"
	.align	4
	.sectionentsize	8
	.align		4
        /*0000*/ 	.word	0x00000000
	.align		4
        /*0004*/ 	.word	0xffffffff
	.align		4
        /*0008*/ 	.word	0x00000000
	.align		4
        /*000c*/ 	.word	0xfffffffe
	.align		4
        /*0010*/ 	.word	0x00000000
	.align		4
        /*0014*/ 	.word	0xfffffffd
	.align		4
        /*0018*/ 	.word	0x00000000
	.align		4
        /*001c*/ 	.word	0xfffffffc


//--------------------- .text._Z20backwardSubstitutionPdS_S_i --------------------------
	.section	.text._Z20backwardSubstitutionPdS_S_i,"ax",@progbits
	.align	128
        .global         _Z20backwardSubstitutionPdS_S_i
        .type           _Z20backwardSubstitutionPdS_S_i,@function
        .size           _Z20backwardSubstitutionPdS_S_i,(.L_x_71 - _Z20backwardSubstitutionPdS_S_i)
        .other          _Z20backwardSubstitutionPdS_S_i,@"STO_CUDA_ENTRY STV_DEFAULT"
_Z20backwardSubstitutionPdS_S_i:
.text._Z20backwardSubstitutionPdS_S_i:
[----:B------:R-:W-:Y:S01]  /*0000*/  LDC R1, c[0x0][0x37c] ;  /* 0x0000df00ff017b82 */ /* 0x000fe20000000800 */
[----:B------:R-:W0:Y:S07]  /*0010*/  S2R R2, SR_TID.Y ;  /* 0x0000000000027919 */ /* 0x000e2e0000002200 */
[----:B------:R-:W0:Y:S08]  /*0020*/  S2UR UR4, SR_CTAID.Y ;  /* 0x00000000000479c3 */ /* 0x000e300000002600 */
[----:B------:R-:W0:Y:S08]  /*0030*/  LDC R3, c[0x0][0x364] ;  /* 0x0000d900ff037b82 */ /* 0x000e300000000800 */
[----:B------:R-:W1:Y:S01]  /*0040*/  LDC R0, c[0x0][0x398] ;  /* 0x0000e600ff007b82 */ /* 0x000e620000000800 */
[----:B0-----:R-:W-:-:S05]  /*0050*/  IMAD R3, R3, UR4, R2 ;  /* 0x0000000403037c24 */ /* 0x001fca000f8e0202 */
[----:B-1----:R-:W-:-:S13]  /*0060*/  ISETP.GE.AND P0, PT, R3, R0, PT ;  /* 0x000000000300720c */ /* 0x002fda0003f06270 */
[----:B------:R-:W-:Y:S05]  /*0070*/  @P0 EXIT ;  /* 0x000000000000094d */ /* 0x000fea0003800000 */
[----:B------:R-:W0:Y:S01]  /*0080*/  LDCU UR4, c[0x0][0x398] ;  /* 0x00007300ff0477ac */ /* 0x000e220008000800 */
[C---:B------:R-:W-:Y:S01]  /*0090*/  ISETP.GE.U32.AND P0, PT, R0.reuse, 0x10, PT ;  /* 0x000000100000780c */ /* 0x040fe20003f06070 */
[----:B------:R-:W-:Y:S01]  /*00a0*/  IMAD.MOV.U32 R4, RZ, RZ, RZ ;  /* 0x000000ffff047224 */ /* 0x000fe200078e00ff */
[----:B------:R-:W-:Y:S01]  /*00b0*/  LOP3.LUT R5, RZ, R3, RZ, 0x33, !PT ;  /* 0x00000003ff057212 */ /* 0x000fe200078e33ff */
[----:B------:R-:W1:Y:S01]  /*00c0*/  LDCU.64 UR8, c[0x0][0x358] ;  /* 0x00006b00ff0877ac */ /* 0x000e620008000a00 */
[----:B------:R-:W-:-:S03]  /*00d0*/  LOP3.LUT R2, R0, 0xf, RZ, 0xc0, !PT ;  /* 0x0000000f00027812 */ /* 0x000fc600078ec0ff */
[----:B------:R-:W-:Y:S01]  /*00e0*/  IMAD.IADD R5, R5, 0x1, R0 ;  /* 0x0000000105057824 */ /* 0x000fe200078e0200 */
[----:B------:R-:W-:-:S03]  /*00f0*/  ISETP.NE.AND P1, PT, R2, RZ, PT ;  /* 0x000000ff0200720c */ /* 0x000fc60003f25270 */
[----:B------:R-:W-:Y:S02]  /*0100*/  IMAD R7, R5, R0, RZ ;  /* 0x0000000005077224 */ /* 0x000fe400078e02ff */
[----:B0-----:R-:W-:Y:S01]  /*0110*/  IMAD.U32 R6, RZ, RZ, UR4 ;  /* 0x00000004ff067e24 */ /* 0x001fe2000f8e00ff */
[----:B------:R-:W-:Y:S07]  /*0120*/  @!P0 BRA `(.L_x_0) ;  /* 0x0000000000cc8947 */ /* 0x000fee0003800000 */
[----:B------:R-:W0:Y:S01]  /*0130*/  S2UR UR5, SR_CgaCtaId ;  /* 0x00000000000579c3 */ /* 0x000e220000008800 */
[----:B------:R-:W2:Y:S01]  /*0140*/  LDCU.64 UR6, c[0x0][0x380] ;  /* 0x00007000ff0677ac */ /* 0x000ea20008000a00 */
[----:B------:R-:W-:Y:S01]  /*0150*/  LOP3.LUT R4, R0, 0x7ffffff0, RZ, 0xc0, !PT ;  /* 0x7ffffff000047812 */ /* 0x000fe200078ec0ff */
[----:B------:R-:W-:Y:S01]  /*0160*/  IMAD.MOV.U32 R26, RZ, RZ, R7 ;  /* 0x000000ffff1a7224 */ /* 0x000fe200078e0007 */
[----:B------:R-:W-:-:S03]  /*0170*/  UMOV UR4, 0x400 ;  /* 0x0000040000047882 */ /* 0x000fc60000000000 */
[----:B------:R-:W-:Y:S01]  /*0180*/  IMAD.MOV R28, RZ, RZ, -R4 ;  /* 0x000000ffff1c7224 */ /* 0x000fe200078e0a04 */
[----:B0-----:R-:W-:Y:S02]  /*0190*/  ULEA UR4, UR5, UR4, 0x18 ;  /* 0x0000000405047291 */ /* 0x001fe4000f8ec0ff */
[----:B--2---:R-:W-:-:S04]  /*01a0*/  UIADD3 UR5, UP0, UPT, UR6, 0x40, URZ ;  /* 0x0000004006057890 */ /* 0x004fc8000ff1e0ff */
[----:B------:R-:W-:Y:S01]  /*01b0*/  LEA R27, R7, UR4, 0x3 ;  /* 0x00000004071b7c11 */ /* 0x000fe2000f8e18ff */
[----:B------:R-:W-:-:S04]  /*01c0*/  UIADD3.X UR6, UPT, UPT, URZ, UR7, URZ, UP0, !UPT ;  /* 0x00000007ff067290 */ /* 0x000fc800087fe4ff */
[----:B------:R-:W-:-:S08]  /*01d0*/  VIADD R27, R27, 0x40 ;  /* 0x000000401b1b7836 */ /* 0x000fd00000000000 */
.L_x_1:
[----:B------:R-:W-:Y:S01]  /*01e0*/  MOV R22, UR5 ;  /* 0x0000000500167c02 */ /* 0x000fe20008000f00 */
[----:B------:R-:W-:-:S04]  /*01f0*/  IMAD.U32 R23, RZ, RZ, UR6 ;  /* 0x00000006ff177e24 */ /* 0x000fc8000f8e00ff */
[----:B------:R-:W-:-:S05]  /*0200*/  IMAD.WIDE R22, R26, 0x8, R22 ;  /* 0x000000081a167825 */ /* 0x000fca00078e0216 */
[----:B-1----:R-:W2:Y:S04]  /*0210*/  LDG.E.64 R20, desc[UR8][R22.64+-0x40] ;  /* 0xffffc00816147981 */ /* 0x002ea8000c1e1b00 */
[----:B------:R-:W3:Y:S04]  /*0220*/  LDG.E.64 R18, desc[UR8][R22.64+-0x38] ;  /* 0xffffc80816127981 */ /* 0x000ee8000c1e1b00 */
[----:B------:R-:W4:Y:S04]  /*0230*/  LDG.E.64 R16, desc[UR8][R22.64+-0x30] ;  /* 0xffffd00816107981 */ /* 0x000f28000c1e1b00 */
[----:B------:R-:W5:Y:S04]  /*0240*/  LDG.E.64 R14, desc[UR8][R22.64+-0x28] ;  /* 0xffffd808160e7981 */ /* 0x000f68000c1e1b00 */
[----:B------:R-:W5:Y:S04]  /*0250*/  LDG.E.64 R24, desc[UR8][R22.64+-0x20] ;  /* 0xffffe00816187981 */ /* 0x000f68000c1e1b00 */
[----:B------:R-:W5:Y:S04]  /*0260*/  LDG.E.64 R8, desc[UR8][R22.64+-0x18] ;  /* 0xffffe80816087981 */ /* 0x000f68000c1e1b00 */
[----:B------:R-:W5:Y:S04]  /*0270*/  LDG.E.64 R10, desc[UR8][R22.64+-0x10] ;  /* 0xfffff008160a7981 */ /* 0x000f68000c1e1b00 */
[----:B------:R-:W5:Y:S04]  /*0280*/  LDG.E.64 R12, desc[UR8][R22.64+-0x8] ;  /* 0xfffff808160c7981 */ /* 0x000f68000c1e1b00 */
[----:B--2---:R0:W-:Y:S04]  /*0290*/  STS.64 [R27+-0x40], R20 ;  /* 0xffffc0141b007388 */ /* 0x0041e80000000a00 */
[----:B---3--:R1:W-:Y:S04]  /*02a0*/  STS.64 [R27+-0x38], R18 ;  /* 0xffffc8121b007388 */ /* 0x0083e80000000a00 */
[----:B----4-:R2:W-:Y:S04]  /*02b0*/  STS.64 [R27+-0x30], R16 ;  /* 0xffffd0101b007388 */ /* 0x0105e80000000a00 */
[----:B-----5:R3:W-:Y:S04]  /*02c0*/  STS.64 [R27+-0x28], R14 ;  /* 0xffffd80e1b007388 */ /* 0x0207e80000000a00 */
[----:B------:R-:W-:Y:S04]  /*02d0*/  STS.64 [R27+-0x20], R24 ;  /* 0xffffe0181b007388 */ /* 0x000fe80000000a00 */
[----:B------:R-:W-:Y:S04]  /*02e0*/  STS.64 [R27+-0x18], R8 ;  /* 0xffffe8081b007388 */ /* 0x000fe80000000a00 */
[----:B------:R-:W-:Y:S04]  /*02f0*/  STS.64 [R27+-0x10], R10 ;  /* 0xfffff00a1b007388 */ /* 0x000fe80000000a00 */
[----:B------:R4:W-:Y:S04]  /*0300*/  STS.64 [R27+-0x8], R12 ;  /* 0xfffff80c1b007388 */ /* 0x0009e80000000a00 */
[----:B0-----:R-:W5:Y:S04]  /*0310*/  LDG.E.64 R20, desc[UR8][R22.64] ;  /* 0x0000000816147981 */ /* 0x001f68000c1e1b00 */
[----:B-1----:R-:W5:Y:S04]  /*0320*/  LDG.E.64 R18, desc[UR8][R22.64+0x8] ;  /* 0x0000080816127981 */ /* 0x002f68000c1e1b00 */
[----:B--2---:R-:W2:Y:S04]  /*0330*/  LDG.E.64 R16, desc[UR8][R22.64+0x10] ;  /* 0x0000100816107981 */ /* 0x004ea8000c1e1b00 */
[----:B---3--:R-:W3:Y:S04]  /*0340*/  LDG.E.64 R14, desc[UR8][R22.64+0x18] ;  /* 0x00001808160e7981 */ /* 0x008ee8000c1e1b00 */
[----:B----4-:R-:W4:Y:S04]  /*0350*/  LDG.E.64 R12, desc[UR8][R22.64+0x20] ;  /* 0x00002008160c7981 */ /* 0x010f28000c1e1b00 */
[----:B------:R-:W4:Y:S04]  /*0360*/  LDG.E.64 R10, desc[UR8][R22.64+0x28] ;  /* 0x00002808160a7981 */ /* 0x000f28000c1e1b00 */
[----:B------:R-:W4:Y:S04]  /*0370*/  LDG.E.64 R8, desc[UR8][R22.64+0x30] ;  /* 0x0000300816087981 */ /* 0x000f28000c1e1b00 */
[----:B------:R-:W4:Y:S01]  /*0380*/  LDG.E.64 R24, desc[UR8][R22.64+0x38] ;  /* 0x0000380816187981 */ /* 0x000f22000c1e1b00 */
[----:B------:R-:W-:-:S05]  /*0390*/  VIADD R28, R28, 0x10 ;  /* 0x000000101c1c7836 */ /* 0x000fca0000000000 */
[----:B------:R-:W-:Y:S01]  /*03a0*/  ISETP.NE.AND P0, PT, R28, RZ, PT ;  /* 0x000000ff1c00720c */ /* 0x000fe20003f05270 */
[----:B------:R-:W-:Y:S01]  /*03b0*/  VIADD R26, R26, 0x10 ;  /* 0x000000101a1a7836 */ /* 0x000fe20000000000 */
[----:B-----5:R-:W-:Y:S04]  /*03c0*/  STS.64 [R27], R20 ;  /* 0x000000141b007388 */ /* 0x020fe80000000a00 */
[----:B------:R-:W-:Y:S04]  /*03d0*/  STS.64 [R27+0x8], R18 ;  /* 0x000008121b007388 */ /* 0x000fe80000000a00 */
[----:B--2---:R-:W-:Y:S04]  /*03e0*/  STS.64 [R27+0x10], R16 ;  /* 0x000010101b007388 */ /* 0x004fe80000000a00 */
[----:B---3--:R-:W-:Y:S04]  /*03f0*/  STS.64 [R27+0x18], R14 ;  /* 0x0000180e1b007388 */ /* 0x008fe80000000a00 */
[----:B----4-:R-:W-:Y:S04]  /*0400*/  STS.64 [R27+0x20], R12 ;  /* 0x0000200c1b007388 */ /* 0x010fe80000000a00 */
[----:B------:R-:W-:Y:S04]  /*0410*/  STS.64 [R27+0x28], R10 ;  /* 0x0000280a1b007388 */ /* 0x000fe80000000a00 */
[----:B------:R-:W-:Y:S04]  /*0420*/  STS.64 [R27+0x30], R8 ;  /* 0x000030081b007388 */ /* 0x000fe80000000a00 */
[----:B------:R0:W-:Y:S02]  /*0430*/  STS.64 [R27+0x38], R24 ;  /* 0x000038181b007388 */ /* 0x0001e40000000a00 */
[----:B0-----:R-:W-:Y:S01]  /*0440*/  VIADD R27, R27, 0x80 ;  /* 0x000000801b1b7836 */ /* 0x001fe20000000000 */
[----:B------:R-:W-:Y:S06]  /*0450*/  @P0 BRA `(.L_x_1) ;  /* 0xfffffffc00600947 */ /* 0x000fec000383ffff */
.L_x_0:
[----:B------:R-:W-:Y:S05]  /*0460*/  @!P1 BRA `(.L_x_2) ;  /* 0x0000000400049947 */ /* 0x000fea0003800000 */
[----:B------:R-:W-:Y:S02]  /*0470*/  ISETP.GE.U32.AND P0, PT, R2, 0x8, PT ;  /* 0x000000080200780c */ /* 0x000fe40003f06070 */
[----:B------:R-:W-:-:S04]  /*0480*/  LOP3.LUT R26, R0, 0x7, RZ, 0xc0, !PT ;  /* 0x00000007001a7812 */ /* 0x000fc800078ec0ff */
[----:B------:R-:W-:-:S07]  /*0490*/  ISETP.NE.AND P1, PT, R26, RZ, PT ;  /* 0x000000ff1a00720c */ /* 0x000fce0003f25270 */
[----:B------:R-:W-:Y:S06]  /*04a0*/  @!P0 BRA `(.L_x_3) ;  /* 0x0000000000608947 */ /* 0x000fec0003800000 */
[----:B------:R-:W0:Y:S01]  /*04b0*/  LDC.64 R22, c[0x0][0x380] ;  /* 0x0000e000ff167b82 */ /* 0x000e220000000a00 */
[----:B------:R-:W-:-:S04]  /*04c0*/  IMAD.IADD R27, R7, 0x1, R4 ;  /* 0x00000001071b7824 */ /* 0x000fc800078e0204 */
[----:B0-----:R-:W-:-:S05]  /*04d0*/  IMAD.WIDE R22, R27, 0x8, R22 ;  /* 0x000000081b167825 */ /* 0x001fca00078e0216 */
[----:B-1----:R-:W2:Y:S04]  /*04e0*/  LDG.E.64 R8, desc[UR8][R22.64] ;  /* 0x0000000816087981 */ /* 0x002ea8000c1e1b00 */
[----:B------:R-:W3:Y:S04]  /*04f0*/  LDG.E.64 R20, desc[UR8][R22.64+0x8] ;  /* 0x0000080816147981 */ /* 0x000ee8000c1e1b00 */
[----:B------:R-:W4:Y:S04]  /*0500*/  LDG.E.64 R18, desc[UR8][R22.64+0x10] ;  /* 0x0000100816127981 */ /* 0x000f28000c1e1b00 */
[----:B------:R-:W5:Y:S04]  /*0510*/  LDG.E.64 R16, desc[UR8][R22.64+0x18] ;  /* 0x0000180816107981 */ /* 0x000f68000c1e1b00 */
[----:B------:R-:W5:Y:S04]  /*0520*/  LDG.E.64 R14, desc[UR8][R22.64+0x20] ;  /* 0x00002008160e7981 */ /* 0x000f68000c1e1b00 */
[----:B------:R-:W5:Y:S04]  /*0530*/  LDG.E.64 R12, desc[UR8][R22.64+0x28] ;  /* 0x00002808160c7981 */ /* 0x000f68000c1e1b00 */
[----:B------:R-:W5:Y:S04]  /*0540*/  LDG.E.64 R10, desc[UR8][R22.64+0x30] ;  /* 0x00003008160a7981 */ /* 0x000f68000c1e1b00 */
[----:B------:R-:W5:Y:S01]  /*0550*/  LDG.E.64 R24, desc[UR8][R22.64+0x38] ;  /* 0x0000380816187981 */ /* 0x000f62000c1e1b00 */
[----:B------:R-:W0:Y:S01]  /*0560*/  S2UR UR5, SR_CgaCtaId ;  /* 0x00000000000579c3 */ /* 0x000e220000008800 */
[----:B------:R-:W-:Y:S01]  /*0570*/  UMOV UR4, 0x400 ;  /* 0x0000040000047882 */ /* 0x000fe20000000000 */
[----:B------:R-:W-:Y:S01]  /*0580*/  VIADD R4, R4, 0x8 ;  /* 0x0000000804047836 */ /* 0x000fe20000000000 */
[----:B0-----:R-:W-:-:S06]  /*0590*/  ULEA UR4, UR5, UR4, 0x18 ;  /* 0x0000000405047291 */ /* 0x001fcc000f8ec0ff */
[----:B------:R-:W-:-:S05]  /*05a0*/  LEA R27, R27, UR4, 0x3 ;  /* 0x000000041b1b7c11 */ /* 0x000fca000f8e18ff */
[----:B--2---:R0:W-:Y:S04]  /*05b0*/  STS.64 [R27], R8 ;  /* 0x000000081b007388 */ /* 0x0041e80000000a00 */
[----:B---3--:R0:W-:Y:S04]  /*05c0*/  STS.64 [R27+0x8], R20 ;  /* 0x000008141b007388 */ /* 0x0081e80000000a00 */
[----:B----4-:R0:W-:Y:S04]  /*05d0*/  STS.64 [R27+0x10], R18 ;  /* 0x000010121b007388 */ /* 0x0101e80000000a00 */
[----:B-----5:R0:W-:Y:S04]  /*05e0*/  STS.64 [R27+0x18], R16 ;  /* 0x000018101b007388 */ /* 0x0201e80000000a00 */
[----:B------:R0:W-:Y:S04]  /*05f0*/  STS.64 [R27+0x20], R14 ;  /* 0x0000200e1b007388 */ /* 0x0001e80000000a00 */
[----:B------:R0:W-:Y:S04]  /*0600*/  STS.64 [R27+0x28], R12 ;  /* 0x0000280c1b007388 */ /* 0x0001e80000000a00 */
[----:B------:R0:W-:Y:S04]  /*0610*/  STS.64 [R27+0x30], R10 ;  /* 0x0000300a1b007388 */ /* 0x0001e80000000a00 */
[----:B------:R0:W-:Y:S02]  /*0620*/  STS.64 [R27+0x38], R24 ;  /* 0x000038181b007388 */ /* 0x0001e40000000a00 */
.L_x_3:
[----:B------:R-:W-:Y:S05]  /*0630*/  @!P1 BRA `(.L_x_2) ;  /* 0x0000000000909947 */ /* 0x000fea0003800000 */
[----:B------:R-:W-:Y:S02]  /*0640*/  ISETP.GE.U32.AND P0, PT, R26, 0x4, PT ;  /* 0x000000041a00780c */ /* 0x000fe40003f06070 */
[----:B------:R-:W-:-:S04]  /*0650*/  LOP3.LUT R2, R0, 0x3, RZ, 0xc0, !PT ;  /* 0x0000000300027812 */ /* 0x000fc800078ec0ff */
[----:B------:R-:W-:-:S07]  /*0660*/  ISETP.NE.AND P1, PT, R2, RZ, PT ;  /* 0x000000ff0200720c */ /* 0x000fce0003f25270 */
[----:B------:R-:W-:Y:S06]  /*0670*/  @!P0 BRA `(.L_x_4) ;  /* 0x0000000000408947 */ /* 0x000fec0003800000 */
[----:B0-----:R-:W0:Y:S01]  /*0680*/  LDC.64 R8, c[0x0][0x380] ;  /* 0x0000e000ff087b82 */ /* 0x001e220000000a00 */
[----:B------:R-:W-:-:S05]  /*0690*/  IADD3 R19, PT, PT, R7, R4, RZ ;  /* 0x0000000407137210 */ /* 0x000fca0007ffe0ff */
[----:B0-----:R-:W-:-:S05]  /*06a0*/  IMAD.WIDE R8, R19, 0x8, R8 ;  /* 0x0000000813087825 */ /* 0x001fca00078e0208 */
[----:B-1----:R-:W2:Y:S04]  /*06b0*/  LDG.E.64 R10, desc[UR8][R8.64] ;  /* 0x00000008080a7981 */ /* 0x002ea8000c1e1b00 */
[----:B------:R-:W3:Y:S04]  /*06c0*/  LDG.E.64 R12, desc[UR8][R8.64+0x8] ;  /* 0x00000808080c7981 */ /* 0x000ee8000c1e1b00 */
[----:B------:R-:W4:Y:S04]  /*06d0*/  LDG.E.64 R14, desc[UR8][R8.64+0x10] ;  /* 0x00001008080e7981 */ /* 0x000f28000c1e1b00 */
        /* <DEDUP_REMOVED lines=9> */
[----:B-----5:R2:W-:Y:S02]  /*0770*/  STS.64 [R19+0x18], R16 ;  /* 0x0000181013007388 */ /* 0x0205e40000000a00 */
.L_x_4:
[----:B------:R-:W-:Y:S05]  /*0780*/  @!P1 BRA `(.L_x_2) ;  /* 0x00000000003c9947 */ /* 0x000fea0003800000 */
[----:B------:R-:W3:Y:S01]  /*0790*/  S2UR UR5, SR_CgaCtaId ;  /* 0x00000000000579c3 */ /* 0x000ee20000008800 */
[----:B------:R-:W-:Y:S01]  /*07a0*/  UMOV UR4, 0x400 ;  /* 0x0000040000047882 */ /* 0x000fe20000000000 */
[----:B0-2---:R-:W-:Y:S02]  /*07b0*/  IMAD.IADD R15, R7, 0x1, R4 ;  /* 0x00000001070f7824 */ /* 0x005fe400078e0204 */
[----:B------:R-:W-:-:S04]  /*07c0*/  IMAD.MOV R2, RZ, RZ, -R2 ;  /* 0x000000ffff027224 */ /* 0x000fc800078e0a02 */
[----:B------:R-:W0:Y:S01]  /*07d0*/  LDC.64 R10, c[0x0][0x380] ;  /* 0x0000e000ff0a7b82 */ /* 0x000e220000000a00 */
[----:B---3--:R-:W-:-:S06]  /*07e0*/  ULEA UR4, UR5, UR4, 0x18 ;  /* 0x0000000405047291 */ /* 0x008fcc000f8ec0ff */
[----:B------:R-:W-:-:S07]  /*07f0*/  LEA R13, R15, UR4, 0x3 ;  /* 0x000000040f0d7c11 */ /* 0x000fce000f8e18ff */
.L_x_5:
[----:B0-----:R-:W-:-:S06]  /*0800*/  IMAD.WIDE R8, R15, 0x8, R10 ;  /* 0x000000080f087825 */ /* 0x001fcc00078e020a */
[----:B-1----:R-:W2:Y:S01]  /*0810*/  LDG.E.64 R8, desc[UR8][R8.64] ;  /* 0x0000000808087981 */ /* 0x002ea2000c1e1b00 */
[----:B------:R-:W-:Y:S02]  /*0820*/  VIADD R2, R2, 0x1 ;  /* 0x0000000102027836 */ /* 0x000fe40000000000 */
[----:B------:R-:W-:-:S03]  /*0830*/  VIADD R15, R15, 0x1 ;  /* 0x000000010f0f7836 */ /* 0x000fc60000000000 */
[----:B------:R-:W-:Y:S01]  /*0840*/  ISETP.NE.AND P0, PT, R2, RZ, PT ;  /* 0x000000ff0200720c */ /* 0x000fe20003f05270 */
[----:B--2---:R0:W-:Y:S02]  /*0850*/  STS.64 [R13], R8 ;  /* 0x000000080d007388 */ /* 0x0041e40000000a00 */
[----:B0-----:R-:W-:-:S10]  /*0860*/  VIADD R13, R13, 0x8 ;  /* 0x000000080d0d7836 */ /* 0x001fd40000000000 */
[----:B------:R-:W-:Y:S05]  /*0870*/  @P0 BRA `(.L_x_5) ;  /* 0xfffffffc00e00947 */ /* 0x000fea000383ffff */
.L_x_2:
[----:B0-----:R-:W0:Y:S02]  /*0880*/  LDC.64 R24, c[0x0][0x388] ;  /* 0x0000e200ff187b82 */ /* 0x001e240000000a00 */
[----:B0-----:R-:W-:-:S06]  /*0890*/  IMAD.WIDE R24, R5, 0x8, R24 ;  /* 0x0000000805187825 */ /* 0x001fcc00078e0218 */
[----:B-1----:R-:W3:Y:S01]  /*08a0*/  LDG.E.64 R24, desc[UR8][R24.64] ;  /* 0x0000000818187981 */ /* 0x002ee2000c1e1b00 */
[----:B------:R-:W0:Y:S01]  /*08b0*/  S2UR UR5, SR_CgaCtaId ;  /* 0x00000000000579c3 */ /* 0x000e220000008800 */
[----:B------:R-:W-:Y:S01]  /*08c0*/  UMOV UR4, 0x400 ;  /* 0x0000040000047882 */ /* 0x000fe20000000000 */
[----:B------:R-:W-:Y:S01]  /*08d0*/  IMAD R2, R0, R0, R5 ;  /* 0x0000000000027224 */ /* 0x000fe200078e0205 */
[----:B------:R-:W-:Y:S01]  /*08e0*/  ISETP.NE.AND P0, PT, R3, RZ, PT ;  /* 0x000000ff0300720c */ /* 0x000fe20003f05270 */
[----:B------:R-:W-:Y:S01]  /*08f0*/  BSSY.RECONVERGENT B0, `(.L_x_6) ;  /* 0x00000bd000007945 */ /* 0x000fe20003800200 */
[----:B0-----:R-:W-:-:S06]  /*0900*/  ULEA UR4, UR5, UR4, 0x18 ;  /* 0x0000000405047291 */ /* 0x001fcc000f8ec0ff */
[----:B------:R-:W-:-:S04]  /*0910*/  LEA R9, R2, UR4, 0x3 ;  /* 0x0000000402097c11 */ /* 0x000fc8000f8e18ff */
[----:B------:R-:W-:Y:S01]  /*0920*/  LEA R2, R0, R9, 0x3 ;  /* 0x0000000900027211 */ /* 0x000fe200078e18ff */
[----:B---3--:R0:W-:Y:S04]  /*0930*/  STS.64 [R9], R24 ;  /* 0x0000001809007388 */ /* 0x0081e80000000a00 */
[----:B------:R0:W-:Y:S01]  /*0940*/  STS.64 [R2], R24 ;  /* 0x0000001802007388 */ /* 0x0001e20000000a00 */
[----:B------:R-:W-:Y:S05]  /*0950*/  @!P0 BRA `(.L_x_7) ;  /* 0x0000000800d88947 */ /* 0x000fea0003800000 */
[C---:B------:R-:W-:Y:S01]  /*0960*/  IMAD.IADD R3, R0.reuse, 0x1, -R3 ;  /* 0x0000000100037824 */ /* 0x040fe200078e0a03 */
[----:B------:R-:W-:Y:S01]  /*0970*/  BSSY.RECONVERGENT B1, `(.L_x_8) ;  /* 0x000001d000017945 */ /* 0x000fe20003800200 */
[----:B------:R-:W-:-:S05]  /*0980*/  VIADD R4, R0, 0xffffffff ;  /* 0xffffffff00047836 */ /* 0x000fca0000000000 */
[----:B0-----:R-:W-:-:S05]  /*0990*/  VIMNMX R9, PT, PT, R3, R4, PT ;  /* 0x0000000403097248 */ /* 0x001fca0003fe0100 */
[--C-:B--2---:R-:W-:Y:S02]  /*09a0*/  IMAD.IADD R10, R0, 0x1, -R9.reuse ;  /* 0x00000001000a7824 */ /* 0x104fe400078e0a09 */
[----:B------:R-:W-:Y:S02]  /*09b0*/  IMAD.IADD R4, R4, 0x1, -R9 ;  /* 0x0000000104047824 */ /* 0x000fe400078e0a09 */
[----:B------:R-:W0:Y:S01]  /*09c0*/  LDC.64 R8, c[0x0][0x390] ;  /* 0x0000e400ff087b82 */ /* 0x000e220000000a00 */
[----:B------:R-:W-:Y:S02]  /*09d0*/  LOP3.LUT P0, R12, R10, 0x3, RZ, 0xc0, !PT ;  /* 0x000000030a0c7812 */ /* 0x000fe4000780c0ff */
[----:B------:R-:W-:-:S11]  /*09e0*/  ISETP.GE.U32.AND P1, PT, R4, 0x3, PT ;  /* 0x000000030400780c */ /* 0x000fd60003f26070 */
[----:B------:R-:W-:Y:S05]  /*09f0*/  @!P0 BRA `(.L_x_9) ;  /* 0x0000000000508947 */ /* 0x000fea0003800000 */
[----:B------:R-:W-:Y:S01]  /*0a00*/  IMAD R0, R3, R0, RZ ;  /* 0x0000000003007224 */ /* 0x000fe200078e02ff */
[----:B------:R-:W-:Y:S01]  /*0a10*/  IADD3 R4, PT, PT, -R12, RZ, RZ ;  /* 0x000000ff0c047210 */ /* 0x000fe20007ffe1ff */
[----:B------:R-:W-:Y:S02]  /*0a20*/  IMAD.MOV.U32 R10, RZ, RZ, -0x8 ;  /* 0xfffffff8ff0a7424 */ /* 0x000fe400078e00ff */
[----:B------:R-:W-:Y:S01]  /*0a30*/  IMAD.MOV.U32 R11, RZ, RZ, -0x1 ;  /* 0xffffffffff0b7424 */ /* 0x000fe200078e00ff */
[----:B------:R-:W-:Y:S01]  /*0a40*/  LEA R0, R0, UR4, 0x3 ;  /* 0x0000000400007c11 */ /* 0x000fe2000f8e18ff */
[----:B0-----:R-:W-:-:S04]  /*0a50*/  IMAD.WIDE.U32 R10, R8, 0x1, R10 ;  /* 0x00000001080a7825 */ /* 0x001fc800078e000a */
[----:B------:R-:W-:Y:S02]  /*0a60*/  VIADD R0, R0, 0xfffffff8 ;  /* 0xfffffff800007836 */ /* 0x000fe40000000000 */
[----:B------:R-:W-:-:S07]  /*0a70*/  IMAD.IADD R17, R11, 0x1, R9 ;  /* 0x000000010b117824 */ /* 0x000fce00078e0209 */
.L_x_10:
[----:B------:R-:W-:Y:S01]  /*0a80*/  IMAD.MOV.U32 R12, RZ, RZ, R10 ;  /* 0x000000ffff0c7224 */ /* 0x000fe200078e000a */
[----:B-1----:R0:W1:Y:S01]  /*0a90*/  LDS.64 R14, [R0] ;  /* 0x00000000000e7984 */ /* 0x0020620000000a00 */
[----:B------:R-:W-:Y:S02]  /*0aa0*/  IMAD.MOV.U32 R13, RZ, RZ, R17 ;  /* 0x000000ffff0d7224 */ /* 0x000fe400078e0011 */
[----:B------:R-:W-:-:S06]  /*0ab0*/  IMAD.WIDE R12, R6, 0x8, R12 ;  /* 0x00000008060c7825 */ /* 0x000fcc00078e020c */
[----:B------:R-:W1:Y:S01]  /*0ac0*/  LDG.E.64 R12, desc[UR8][R12.64] ;  /* 0x000000080c0c7981 */ /* 0x000e62000c1e1b00 */
[----:B------:R-:W-:Y:S01]  /*0ad0*/  VIADD R4, R4, 0x1 ;  /* 0x0000000104047836 */ /* 0x000fe20000000000 */
[----:B0-----:R-:W-:Y:S01]  /*0ae0*/  IADD3 R0, PT, PT, R0, -0x8, RZ ;  /* 0xfffffff800007810 */ /* 0x001fe20007ffe0ff */
[----:B------:R-:W-:-:S03]  /*0af0*/  VIADD R6, R6, 0xffffffff ;  /* 0xffffffff06067836 */ /* 0x000fc60000000000 */
[----:B------:R-:W-:Y:S01]  /*0b00*/  ISETP.NE.AND P0, PT, R4, RZ, PT ;  /* 0x000000ff0400720c */ /* 0x000fe20003f05270 */
[----:B-1----:R-:W-:-:S07]  /*0b10*/  DFMA R24, -R14, R12, R24 ;  /* 0x0000000c0e18722b */ /* 0x002fce0000000118 */
[----:B------:R1:W-:Y:S05]  /*0b20*/  STS.64 [R2], R24 ;  /* 0x0000001802007388 */ /* 0x0003ea0000000a00 */
[----:B------:R-:W-:Y:S05]  /*0b30*/  @P0 BRA `(.L_x_10) ;  /* 0xfffffffc00d00947 */ /* 0x000fea000383ffff */
.L_x_9:
[----:B------:R-:W-:Y:S05]  /*0b40*/  BSYNC.RECONVERGENT B1 ;  /* 0x0000000000017941 */ /* 0x000fea0003800200 */
.L_x_8:
[----:B------:R-:W-:Y:S05]  /*0b50*/  @!P1 BRA `(.L_x_7) ;  /* 0x0000000800589947 */ /* 0x000fea0003800000 */
[----:B------:R-:W-:Y:S01]  /*0b60*/  IMAD.IADD R4, R6, 0x1, -R3 ;  /* 0x0000000106047824 */ /* 0x000fe200078e0a03 */
[----:B0-----:R-:W-:Y:S01]  /*0b70*/  IADD3 R8, P0, PT, R8, -0x10, RZ ;  /* 0xfffffff008087810 */ /* 0x001fe20007f1e0ff */
[----:B------:R-:W-:Y:S01]  /*0b80*/  IMAD.IADD R0, R6, 0x1, R7 ;  /* 0x0000000106007824 */ /* 0x000fe200078e0207 */
[----:B------:R-:W-:Y:S02]  /*0b90*/  BSSY.RECONVERGENT B1, `(.L_x_11) ;  /* 0x0000054000017945 */ /* 0x000fe40003800200 */
[----:B------:R-:W-:Y:S02]  /*0ba0*/  ISETP.GT.AND P1, PT, R4, 0xc, PT ;  /* 0x0000000c0400780c */ /* 0x000fe40003f24270 */
[----:B------:R-:W-:Y:S02]  /*0bb0*/  LEA R0, R0, UR4, 0x3 ;  /* 0x0000000400007c11 */ /* 0x000fe4000f8e18ff */
[----:B------:R-:W-:Y:S02]  /*0bc0*/  IADD3.X R9, PT, PT, R9, -0x1, RZ, P0, !PT ;  /* 0xffffffff09097810 */ /* 0x000fe400007fe4ff */
[----:B------:R-:W-:Y:S01]  /*0bd0*/  PLOP3.LUT P0, PT, PT, PT, PT, 0x80, 0x8 ;  /* 0x000000000008781c */ /* 0x000fe20003f0f070 */
[----:B------:R-:W-:-:S06]  /*0be0*/  VIADD R0, R0, 0xfffffff0 ;  /* 0xfffffff000007836 */ /* 0x000fcc0000000000 */
[----:B------:R-:W-:Y:S06]  /*0bf0*/  @!P1 BRA `(.L_x_12) ;  /* 0x0000000400349947 */ /* 0x000fec0003800000 */
[----:B------:R-:W-:Y:S01]  /*0c00*/  PLOP3.LUT P0, PT, PT, PT, PT, 0x8, 0x80 ;  /* 0x000000000080781c */ /* 0x000fe20003f0e170 */
[----:B------:R-:W-:-:S12]  /*0c10*/  VIADD R29, R3, 0xc ;  /* 0x0000000c031d7836 */ /* 0x000fd80000000000 */
.L_x_13:
[C-C-:B------:R-:W-:Y:S01]  /*0c20*/  IMAD.WIDE R18, R6.reuse, 0x8, R8.reuse ;  /* 0x0000000806127825 */ /* 0x140fe200078e0208 */
[----:B------:R-:W-:Y:S01]  /*0c30*/  IADD3 R23, PT, PT, R6, -0x4, RZ ;  /* 0xfffffffc06177810 */ /* 0x000fe20007ffe0ff */
[----:B------:R-:W1:Y:S04]  /*0c40*/  LDS.64 R14, [R0+0x8] ;  /* 0x00000800000e7984 */ /* 0x000e680000000a00 */
[----:B------:R-:W1:Y:S04]  /*0c50*/  LDG.E.64 R10, desc[UR8][R18.64+0x8] ;  /* 0x00000808120a7981 */ /* 0x000e68000c1e1b00 */
[----:B------:R-:W2:Y:S04]  /*0c60*/  LDG.E.64 R16, desc[UR8][R18.64] ;  /* 0x0000000812107981 */ /* 0x000ea8000c1e1b00 */
[----:B------:R-:W3:Y:S04]  /*0c70*/  LDG.E.64 R20, desc[UR8][R18.64+-0x8] ;  /* 0xfffff80812147981 */ /* 0x000ee8000c1e1b00 */
[----:B------:R-:W4:Y:S01]  /*0c80*/  LDG.E.64 R12, desc[UR8][R18.64+-0x10] ;  /* 0xfffff008120c7981 */ /* 0x000f22000c1e1b00 */
[----:B------:R-:W-:-:S05]  /*0c90*/  IMAD.WIDE R22, R23, 0x8, R8 ;  /* 0x0000000817167825 */ /* 0x000fca00078e0208 */
[----:B------:R-:W5:Y:S04]  /*0ca0*/  LDG.E.64 R26, desc[UR8][R22.64+0x8] ;  /* 0x00000808161a7981 */ /* 0x000f68000c1e1b00 */
[----:B------:R-:W5:Y:S01]  /*0cb0*/  LDG.E.64 R18, desc[UR8][R22.64+-0x8] ;  /* 0xfffff80816127981 */ /* 0x000f62000c1e1b00 */
[----:B------:R-:W-:Y:S01]  /*0cc0*/  VIADD R4, R6, 0xfffffff8 ;  /* 0xfffffff806047836 */ /* 0x000fe20000000000 */
[----:B01----:R-:W-:Y:S02]  /*0cd0*/  DFMA R24, -R14, R10, R24 ;  /* 0x0000000a0e18722b */ /* 0x003fe40000000118 */
[----:B------:R-:W5:Y:S05]  /*0ce0*/  LDG.E.64 R14, desc[UR8][R22.64] ;  /* 0x00000008160e7981 */ /* 0x000f6a000c1e1b00 */
[----:B------:R-:W-:Y:S04]  /*0cf0*/  STS.64 [R2], R24 ;  /* 0x0000001802007388 */ /* 0x000fe80000000a00 */
[----:B------:R-:W2:Y:S02]  /*0d00*/  LDS.64 R10, [R0] ;  /* 0x00000000000a7984 */ /* 0x000ea40000000a00 */
[----:B--2---:R-:W-:-:S02]  /*0d10*/  DFMA R16, -R10, R16, R24 ;  /* 0x000000100a10722b */ /* 0x004fc40000000118 */
[----:B------:R-:W2:Y:S05]  /*0d20*/  LDG.E.64 R24, desc[UR8][R22.64+-0x10] ;  /* 0xfffff00816187981 */ /* 0x000eaa000c1e1b00 */
[----:B------:R-:W-:Y:S04]  /*0d30*/  STS.64 [R2], R16 ;  /* 0x0000001002007388 */ /* 0x000fe80000000a00 */
[----:B------:R-:W3:Y:S02]  /*0d40*/  LDS.64 R10, [R0+-0x8] ;  /* 0xfffff800000a7984 */ /* 0x000ee40000000a00 */
[----:B---3--:R-:W-:-:S07]  /*0d50*/  DFMA R20, -R10, R20, R16 ;  /* 0x000000140a14722b */ /* 0x008fce0000000110 */
[----:B------:R-:W-:Y:S04]  /*0d60*/  STS.64 [R2], R20 ;  /* 0x0000001402007388 */ /* 0x000fe80000000a00 */
[----:B------:R-:W4:Y:S01]  /*0d70*/  LDS.64 R10, [R0+-0x10] ;  /* 0xfffff000000a7984 */ /* 0x000f220000000a00 */
[----:B------:R-:W-:-:S05]  /*0d80*/  IMAD.WIDE R16, R4, 0x8, R8 ;  /* 0x0000000804107825 */ /* 0x000fca00078e0208 */
[----:B------:R-:W3:Y:S01]  /*0d90*/  LDG.E.64 R22, desc[UR8][R16.64] ;  /* 0x0000000810167981 */ /* 0x000ee2000c1e1b00 */
[----:B----4-:R-:W-:-:S03]  /*0da0*/  DFMA R12, -R10, R12, R20 ;  /* 0x0000000c0a0c722b */ /* 0x010fc60000000114 */
[----:B------:R-:W4:Y:S04]  /*0db0*/  LDG.E.64 R20, desc[UR8][R16.64+0x8] ;  /* 0x0000080810147981 */ /* 0x000f28000c1e1b00 */
[----:B------:R-:W-:Y:S04]  /*0dc0*/  STS.64 [R2], R12 ;  /* 0x0000000c02007388 */ /* 0x000fe80000000a00 */
[----:B------:R-:W5:Y:S02]  /*0dd0*/  LDS.64 R10, [R0+-0x18] ;  /* 0xffffe800000a7984 */ /* 0x000f640000000a00 */
[----:B-----5:R-:W-:-:S07]  /*0de0*/  DFMA R26, -R10, R26, R12 ;  /* 0x0000001a0a1a722b */ /* 0x020fce000000010c */
[----:B------:R-:W-:Y:S04]  /*0df0*/  STS.64 [R2], R26 ;  /* 0x0000001a02007388 */ /* 0x000fe80000000a00 */
[----:B------:R-:W0:Y:S02]  /*0e00*/  LDS.64 R10, [R0+-0x20] ;  /* 0xffffe000000a7984 */ /* 0x000e240000000a00 */
[----:B0-----:R-:W-:Y:S02]  /*0e10*/  DFMA R14, -R10, R14, R26 ;  /* 0x0000000e0a0e722b */ /* 0x001fe4000000011a */
[----:B------:R-:W5:Y:S05]  /*0e20*/  LDG.E.64 R10, desc[UR8][R16.64+-0x8] ;  /* 0xfffff808100a7981 */ /* 0x000f6a000c1e1b00 */
[----:B------:R-:W-:Y:S04]  /*0e30*/  STS.64 [R2], R14 ;  /* 0x0000000e02007388 */ /* 0x000fe80000000a00 */
[----:B------:R-:W0:Y:S04]  /*0e40*/  LDS.64 R12, [R0+-0x28] ;  /* 0xffffd800000c7984 */ /* 0x000e280000000a00 */
[----:B------:R-:W5:Y:S01]  /*0e50*/  LDG.E.64 R16, desc[UR8][R16.64+-0x10] ;  /* 0xfffff00810107981 */ /* 0x000f62000c1e1b00 */
[----:B0-----:R-:W-:-:S07]  /*0e60*/  DFMA R18, -R12, R18, R14 ;  /* 0x000000120c12722b */ /* 0x001fce000000010e */
[----:B------:R-:W-:Y:S04]  /*0e70*/  STS.64 [R2], R18 ;  /* 0x0000001202007388 */ /* 0x000fe80000000a00 */
[----:B------:R-:W2:Y:S01]  /*0e80*/  LDS.64 R12, [R0+-0x30] ;  /* 0xffffd000000c7984 */ /* 0x000ea20000000a00 */
[----:B------:R-:W-:-:S04]  /*0e90*/  VIADD R4, R6, 0xfffffff4 ;  /* 0xfffffff406047836 */ /* 0x000fc80000000000 */
[----:B------:R-:W-:-:S05]  /*0ea0*/  IMAD.WIDE R26, R4, 0x8, R8 ;  /* 0x00000008041a7825 */ /* 0x000fca00078e0208 */
[----:B------:R-:W5:Y:S01]  /*0eb0*/  LDG.E.64 R14, desc[UR8][R26.64+0x8] ;  /* 0x000008081a0e7981 */ /* 0x000f62000c1e1b00 */
[----:B--2---:R-:W-:-:S07]  /*0ec0*/  DFMA R24, -R12, R24, R18 ;  /* 0x000000180c18722b */ /* 0x004fce0000000112 */
[----:B------:R-:W-:Y:S04]  /*0ed0*/  STS.64 [R2], R24 ;  /* 0x0000001802007388 */ /* 0x000fe80000000a00 */
[----:B------:R-:W4:Y:S02]  /*0ee0*/  LDS.64 R12, [R0+-0x38] ;  /* 0xffffc800000c7984 */ /* 0x000f240000000a00 */
[----:B----4-:R-:W-:Y:S02]  /*0ef0*/  DFMA R20, -R12, R20, R24 ;  /* 0x000000140c14722b */ /* 0x010fe40000000118 */
[----:B------:R-:W2:Y:S04]  /*0f00*/  LDG.E.64 R12, desc[UR8][R26.64] ;  /* 0x000000081a0c7981 */ /* 0x000ea8000c1e1b00 */
[----:B------:R-:W4:Y:S04]  /*0f10*/  LDG.E.64 R24, desc[UR8][R26.64+-0x10] ;  /* 0xfffff0081a187981 */ /* 0x000f28000c1e1b00 */
[----:B------:R-:W-:Y:S04]  /*0f20*/  STS.64 [R2], R20 ;  /* 0x0000001402007388 */ /* 0x000fe80000000a00 */
[----:B------:R-:W3:Y:S02]  /*0f30*/  LDS.64 R18, [R0+-0x40] ;  /* 0xffffc00000127984 */ /* 0x000ee40000000a00 */
[----:B---3--:R-:W-:-:S02]  /*0f40*/  DFMA R22, -R18, R22, R20 ;  /* 0x000000161216722b */ /* 0x008fc40000000114 */
[----:B------:R-:W3:Y:S05]  /*0f50*/  LDG.E.64 R18, desc[UR8][R26.64+-0x8] ;  /* 0xfffff8081a127981 */ /* 0x000eea000c1e1b00 */
[----:B------:R-:W-:Y:S04]  /*0f60*/  STS.64 [R2], R22 ;  /* 0x0000001602007388 */ /* 0x000fe80000000a00 */
[----:B------:R-:W5:Y:S02]  /*0f70*/  LDS.64 R20, [R0+-0x48] ;  /* 0xffffb80000147984 */ /* 0x000f640000000a00 */
[----:B-----5:R-:W-:-:S07]  /*0f80*/  DFMA R20, -R20, R10, R22 ;  /* 0x0000000a1414722b */ /* 0x020fce0000000116 */
[----:B------:R-:W-:Y:S04]  /*0f90*/  STS.64 [R2], R20 ;  /* 0x0000001402007388 */ /* 0x000fe80000000a00 */
[----:B------:R-:W0:Y:S02]  /*0fa0*/  LDS.64 R10, [R0+-0x50] ;  /* 0xffffb000000a7984 */ /* 0x000e240000000a00 */
[----:B0-----:R-:W-:-:S07]  /*0fb0*/  DFMA R10, -R10, R16, R20 ;  /* 0x000000100a0a722b */ /* 0x001fce0000000114 */
[----:B------:R-:W-:Y:S04]  /*0fc0*/  STS.64 [R2], R10 ;  /* 0x0000000a02007388 */ /* 0x000fe80000000a00 */
[----:B------:R-:W0:Y:S02]  /*0fd0*/  LDS.64 R16, [R0+-0x58] ;  /* 0xffffa80000107984 */ /* 0x000e240000000a00 */
[----:B0-----:R-:W-:-:S07]  /*0fe0*/  DFMA R14, -R16, R14, R10 ;  /* 0x0000000e100e722b */ /* 0x001fce000000010a */
[----:B------:R-:W-:Y:S04]  /*0ff0*/  STS.64 [R2], R14 ;  /* 0x0000000e02007388 */ /* 0x000fe80000000a00 */
[----:B------:R-:W2:Y:S02]  /*1000*/  LDS.64 R16, [R0+-0x60] ;  /* 0xffffa00000107984 */ /* 0x000ea40000000a00 */
[----:B--2---:R-:W-:-:S07]  /*1010*/  DFMA R12, -R16, R12, R14 ;  /* 0x0000000c100c722b */ /* 0x004fce000000010e */
[----:B------:R-:W-:Y:S04]  /*1020*/  STS.64 [R2], R12 ;  /* 0x0000000c02007388 */ /* 0x000fe80000000a00 */
[----:B------:R-:W3:Y:S02]  /*1030*/  LDS.64 R16, [R0+-0x68] ;  /* 0xffff980000107984 */ /* 0x000ee40000000a00 */
[----:B---3--:R-:W-:-:S07]  /*1040*/  DFMA R16, -R16, R18, R12 ;  /* 0x000000121010722b */ /* 0x008fce000000010c */
[----:B------:R-:W-:Y:S04]  /*1050*/  STS.64 [R2], R16 ;  /* 0x0000001002007388 */ /* 0x000fe80000000a00 */
[----:B------:R0:W4:Y:S01]  /*1060*/  LDS.64 R18, [R0+-0x70] ;  /* 0xffff900000127984 */ /* 0x0001220000000a00 */
[----:B------:R-:W-:-:S05]  /*1070*/  VIADD R6, R6, 0xfffffff0 ;  /* 0xfffffff006067836 */ /* 0x000fca0000000000 */
[----:B------:R-:W-:Y:S01]  /*1080*/  ISETP.GT.AND P1, PT, R6, R29, PT ;  /* 0x0000001d0600720c */ /* 0x000fe20003f24270 */
[----:B0-----:R-:W-:Y:S01]  /*1090*/  VIADD R0, R0, 0xffffff80 ;  /* 0xffffff8000007836 */ /* 0x001fe20000000000 */
[----:B----4-:R-:W-:-:S07]  /*10a0*/  DFMA R24, -R18, R24, R16 ;  /* 0x000000181218722b */ /* 0x010fce0000000110 */
[----:B------:R0:W-:Y:S04]  /*10b0*/  STS.64 [R2], R24 ;  /* 0x0000001802007388 */ /* 0x0001e80000000a00 */
[----:B------:R-:W-:Y:S05]  /*10c0*/  @P1 BRA `(.L_x_13) ;  /* 0xfffffff800d41947 */ /* 0x000fea000383ffff */
.L_x_12:
[----:B------:R-:W-:Y:S05]  /*10d0*/  BSYNC.RECONVERGENT B1 ;  /* 0x0000000000017941 */ /* 0x000fea0003800200 */
.L_x_11:
[----:B------:R-:W-:Y:S01]  /*10e0*/  IMAD.IADD R4, R6, 0x1, -R3 ;  /* 0x0000000106047824 */ /* 0x000fe200078e0a03 */
[----:B------:R-:W-:Y:S04]  /*10f0*/  BSSY.RECONVERGENT B1, `(.L_x_14) ;  /* 0x0000029000017945 */ /* 0x000fe80003800200 */
[----:B------:R-:W-:-:S13]  /*1100*/  ISETP.GT.AND P1, PT, R4, 0x4, PT ;  /* 0x000000040400780c */ /* 0x000fda0003f24270 */
[----:B------:R-:W-:Y:S05]  /*1110*/  @!P1 BRA `(.L_x_15) ;  /* 0x0000000000989947 */ /* 0x000fea0003800000 */
[C-C-:B------:R-:W-:Y:S01]  /*1120*/  IMAD.WIDE R28, R6.reuse, 0x8, R8.reuse ;  /* 0x00000008061c7825 */ /* 0x140fe200078e0208 */
[----:B------:R-:W-:Y:S01]  /*1130*/  IADD3 R27, PT, PT, R6, -0x4, RZ ;  /* 0xfffffffc061b7810 */ /* 0x000fe20007ffe0ff */
[----:B------:R-:W0:Y:S04]  /*1140*/  LDS.64 R20, [R0+0x8] ;  /* 0x0000080000147984 */ /* 0x000e280000000a00 */
[----:B------:R-:W0:Y:S04]  /*1150*/  LDG.E.64 R10, desc[UR8][R28.64+0x8] ;  /* 0x000008081c0a7981 */ /* 0x000e28000c1e1b00 */
[----:B------:R-:W2:Y:S04]  /*1160*/  LDG.E.64 R22, desc[UR8][R28.64] ;  /* 0x000000081c167981 */ /* 0x000ea8000c1e1b00 */
[----:B------:R-:W3:Y:S04]  /*1170*/  LDG.E.64 R18, desc[UR8][R28.64+-0x8] ;  /* 0xfffff8081c127981 */ /* 0x000ee8000c1e1b00 */
[----:B------:R-:W4:Y:S01]  /*1180*/  LDG.E.64 R16, desc[UR8][R28.64+-0x10] ;  /* 0xfffff0081c107981 */ /* 0x000f22000c1e1b00 */
[----:B------:R-:W-:-:S05]  /*1190*/  IMAD.WIDE R26, R27, 0x8, R8 ;  /* 0x000000081b1a7825 */ /* 0x000fca00078e0208 */
[----:B------:R-:W5:Y:S04]  /*11a0*/  LDG.E.64 R14, desc[UR8][R26.64+0x8] ;  /* 0x000008081a0e7981 */ /* 0x000f68000c1e1b00 */
[----:B------:R-:W5:Y:S04]  /*11b0*/  LDG.E.64 R12, desc[UR8][R26.64] ;  /* 0x000000081a0c7981 */ /* 0x000f68000c1e1b00 */
[----:B------:R-:W5:Y:S01]  /*11c0*/  LDG.E.64 R28, desc[UR8][R26.64+-0x10] ;  /* 0xfffff0081a1c7981 */ /* 0x000f62000c1e1b00 */
[----:B01----:R-:W-:-:S03]  /*11d0*/  DFMA R24, -R20, R10, R24 ;  /* 0x0000000a1418722b */ /* 0x003fc60000000118 */
[----:B------:R-:W5:Y:S04]  /*11e0*/  LDG.E.64 R10, desc[UR8][R26.64+-0x8] ;  /* 0xfffff8081a0a7981 */ /* 0x000f68000c1e1b00 */
[----:B------:R-:W-:Y:S04]  /*11f0*/  STS.64 [R2], R24 ;  /* 0x0000001802007388 */ /* 0x000fe80000000a00 */
[----:B------:R-:W2:Y:S02]  /*1200*/  LDS.64 R20, [R0] ;  /* 0x0000000000147984 */ /* 0x000ea40000000a00 */
[----:B--2---:R-:W-:-:S07]  /*1210*/  DFMA R22, -R20, R22, R24 ;  /* 0x000000161416722b */ /* 0x004fce0000000118 */
[----:B------:R-:W-:Y:S04]  /*1220*/  STS.64 [R2], R22 ;  /* 0x0000001602007388 */ /* 0x000fe80000000a00 */
[----:B------:R-:W3:Y:S02]  /*1230*/  LDS.64 R20, [R0+-0x8] ;  /* 0xfffff80000147984 */ /* 0x000ee40000000a00 */
[----:B---3--:R-:W-:-:S07]  /*1240*/  DFMA R18, -R20, R18, R22 ;  /* 0x000000121412722b */ /* 0x008fce0000000116 */
[----:B------:R-:W-:Y:S04]  /*1250*/  STS.64 [R2], R18 ;  /* 0x0000001202007388 */ /* 0x000fe80000000a00 */
[----:B------:R-:W4:Y:S02]  /*1260*/  LDS.64 R20, [R0+-0x10] ;  /* 0xfffff00000147984 */ /* 0x000f240000000a00 */
[----:B----4-:R-:W-:-:S07]  /*1270*/  DFMA R16, -R20, R16, R18 ;  /* 0x000000101410722b */ /* 0x010fce0000000112 */
        /* <DEDUP_REMOVED lines=10> */
[----:B------:R0:W1:Y:S01]  /*1320*/  LDS.64 R24, [R0+-0x30] ;  /* 0xffffd00000187984 */ /* 0x0000620000000a00 */
[----:B------:R-:W-:Y:S01]  /*1330*/  PLOP3.LUT P0, PT, PT, PT, PT, 0x8, 0x80 ;  /* 0x000000000080781c */ /* 0x000fe20003f0e170 */
[----:B------:R-:W-:Y:S02]  /*1340*/  VIADD R6, R6, 0xfffffff8 ;  /* 0xfffffff806067836 */ /* 0x000fe40000000000 */
[----:B0-----:R-:W-:Y:S01]  /*1350*/  VIADD R0, R0, 0xffffffc0 ;  /* 0xffffffc000007836 */ /* 0x001fe20000000000 */
[----:B-1----:R-:W-:-:S07]  /*1360*/  DFMA R24, -R24, R28, R10 ;  /* 0x0000001c1818722b */ /* 0x002fce000000010a */
[----:B------:R2:W-:Y:S04]  /*1370*/  STS.64 [R2], R24 ;  /* 0x0000001802007388 */ /* 0x0005e80000000a00 */
.L_x_15:
[----:B------:R-:W-:Y:S05]  /*1380*/  BSYNC.RECONVERGENT B1 ;  /* 0x0000000000017941 */ /* 0x000fea0003800200 */
.L_x_14:
[----:B------:R-:W-:-:S13]  /*1390*/  ISETP.GT.OR P0, PT, R6, R3, P0 ;  /* 0x000000030600720c */ /* 0x000fda0000704670 */
[----:B------:R-:W-:Y:S05]  /*13a0*/  @!P0 BRA `(.L_x_7) ;  /* 0x0000000000448947 */ /* 0x000fea0003800000 */
[----:B------:R-:W-:Y:S01]  /*13b0*/  IMAD.WIDE R12, R6, 0x8, R8 ;  /* 0x00000008060c7825 */ /* 0x000fe200078e0208 */
[----:B------:R-:W3:Y:S04]  /*13c0*/  LDS.64 R14, [R0+0x8] ;  /* 0x00000800000e7984 */ /* 0x000ee80000000a00 */
[----:B------:R-:W3:Y:S04]  /*13d0*/  LDG.E.64 R16, desc[UR8][R12.64+0x8] ;  /* 0x000008080c107981 */ /* 0x000ee8000c1e1b00 */
[----:B------:R-:W4:Y:S04]  /*13e0*/  LDG.E.64 R18, desc[UR8][R12.64] ;  /* 0x000000080c127981 */ /* 0x000f28000c1e1b00 */
[----:B------:R-:W5:Y:S04]  /*13f0*/  LDG.E.64 R8, desc[UR8][R12.64+-0x8] ;  /* 0xfffff8080c087981 */ /* 0x000f68000c1e1b00 */
[----:B------:R-:W2:Y:S01]  /*1400*/  LDG.E.64 R10, desc[UR8][R12.64+-0x10] ;  /* 0xfffff0080c0a7981 */ /* 0x000ea2000c1e1b00 */
[----:B---3--:R-:W-:-:S07]  /*1410*/  DFMA R14, -R14, R16, R24 ;  /* 0x000000100e0e722b */ /* 0x008fce0000000118 */
[----:B------:R-:W-:Y:S04]  /*1420*/  STS.64 [R2], R14 ;  /* 0x0000000e02007388 */ /* 0x000fe80000000a00 */
[----:B------:R-:W4:Y:S02]  /*1430*/  LDS.64 R16, [R0] ;  /* 0x0000000000107984 */ /* 0x000f240000000a00 */
[----:B----4-:R-:W-:-:S07]  /*1440*/  DFMA R16, -R16, R18, R14 ;  /* 0x000000121010722b */ /* 0x010fce000000010e */
[----:B------:R-:W-:Y:S04]  /*1450*/  STS.64 [R2], R16 ;  /* 0x0000001002007388 */ /* 0x000fe80000000a00 */
[----:B------:R-:W5:Y:S02]  /*1460*/  LDS.64 R18, [R0+-0x8] ;  /* 0xfffff80000127984 */ /* 0x000f640000000a00 */
[----:B-----5:R-:W-:-:S07]  /*1470*/  DFMA R8, -R18, R8, R16 ;  /* 0x000000081208722b */ /* 0x020fce0000000110 */
[----:B------:R-:W-:Y:S04]  /*1480*/  STS.64 [R2], R8 ;  /* 0x0000000802007388 */ /* 0x000fe80000000a00 */
[----:B012---:R-:W0:Y:S02]  /*1490*/  LDS.64 R24, [R0+-0x10] ;  /* 0xfffff00000187984 */ /* 0x007e240000000a00 */
[----:B0-----:R-:W-:-:S07]  /*14a0*/  DFMA R24, -R24, R10, R8 ;  /* 0x0000000a1818722b */ /* 0x001fce0000000108 */
[----:B------:R3:W-:Y:S04]  /*14b0*/  STS.64 [R2], R24 ;  /* 0x0000001802007388 */ /* 0x0007e80000000a00 */
.L_x_7:
[----:B------:R-:W-:Y:S05]  /*14c0*/  BSYNC.RECONVERGENT B0 ;  /* 0x0000000000007941 */ /* 0x000fea0003800200 */
.L_x_6:
[----:B------:R-:W-:Y:S01]  /*14d0*/  IMAD.IADD R7, R5, 0x1, R7 ;  /* 0x0000000105077824 */ /* 0x000fe200078e0207 */
[----:B------:R-:W-:Y:S01]  /*14e0*/  FSETP.GEU.AND P1, PT, |R25|, 6.5827683646048100446e-37, PT ;  /* 0x036000001900780b */ /* 0x000fe20003f2e200 */
[----:B------:R-:W-:Y:S01]  /*14f0*/  IMAD.MOV.U32 R6, RZ, RZ, 0x1 ;  /* 0x00000001ff067424 */ /* 0x000fe200078e00ff */
[----:B------:R-:W-:Y:S02]  /*1500*/  BSSY.RECONVERGENT B0, `(.L_x_16) ;  /* 0x0000015000007945 */ /* 0x000fe40003800200 */
[----:B--2---:R-:W-:-:S06]  /*1510*/  LEA R10, R7, UR4, 0x3 ;  /* 0x00000004070a7c11 */ /* 0x004fcc000f8e18ff */
[----:B------:R-:W2:Y:S02]  /*1520*/  LDS.64 R10, [R10] ;  /* 0x000000000a0a7984 */ /* 0x000ea40000000a00 */
[----:B--2---:R-:W0:Y:S02]  /*1530*/  MUFU.RCP64H R7, R11 ;  /* 0x0000000b00077308 */ /* 0x004e240000001800 */
[----:B0-----:R-:W-:-:S08]  /*1540*/  DFMA R8, -R10, R6, 1 ;  /* 0x3ff000000a08742b */ /* 0x001fd00000000106 */
[----:B------:R-:W-:-:S08]  /*1550*/  DFMA R8, R8, R8, R8 ;  /* 0x000000080808722b */ /* 0x000fd00000000008 */
[----:B------:R-:W-:-:S08]  /*1560*/  DFMA R8, R6, R8, R6 ;  /* 0x000000080608722b */ /* 0x000fd00000000006 */
[----:B------:R-:W-:-:S08]  /*1570*/  DFMA R6, -R10, R8, 1 ;  /* 0x3ff000000a06742b */ /* 0x000fd00000000108 */
[----:B------:R-:W-:-:S08]  /*1580*/  DFMA R6, R8, R6, R8 ;  /* 0x000000060806722b */ /* 0x000fd00000000008 */
[----:B------:R-:W-:-:S08]  /*1590*/  DMUL R8, R6, R24 ;  /* 0x0000001806087228 */ /* 0x000fd00000000000 */
[----:B------:R-:W-:-:S08]  /*15a0*/  DFMA R12, -R10, R8, R24 ;  /* 0x000000080a0c722b */ /* 0x000fd00000000118 */
[----:B------:R-:W-:-:S10]  /*15b0*/  DFMA R6, R6, R12, R8 ;  /* 0x0000000c0606722b */ /* 0x000fd40000000008 */
[----:B------:R-:W-:-:S05]  /*15c0*/  FFMA R0, RZ, R11, R7 ;  /* 0x0000000bff007223 */ /* 0x000fca0000000007 */
[----:B------:R-:W-:-:S13]  /*15d0*/  FSETP.GT.AND P0, PT, |R0|, 1.469367938527859385e-39, PT ;  /* 0x001000000000780b */ /* 0x000fda0003f04200 */
[----:B------:R-:W-:Y:S05]  /*15e0*/  @P0 BRA P1, `(.L_x_17) ;  /* 0x0000000000180947 */ /* 0x000fea0000800000 */
[----:B------:R-:W-:Y:S01]  /*15f0*/  IMAD.MOV.U32 R8, RZ, RZ, R24 ;  /* 0x000000ffff087224 */ /* 0x000fe200078e0018 */
[----:B------:R-:W-:Y:S02]  /*1600*/  MOV R9, R25 ;  /* 0x0000001900097202 */ /* 0x000fe40000000f00 */
[----:B------:R-:W-:-:S07]  /*1610*/  MOV R0, 0x1630 ;  /* 0x0000163000007802 */ /* 0x000fce0000000f00 */
[----:B-1-3--:R-:W-:Y:S05]  /*1620*/  CALL.REL.NOINC `($__internal_0_$__cuda_sm20_div_rn_f64_full) ;  /* 0x0000000000207944 */ /* 0x00afea0003c00000 */
[----:B------:R-:W-:Y:S02]  /*1630*/  IMAD.MOV.U32 R6, RZ, RZ, R16 ;  /* 0x000000ffff067224 */ /* 0x000fe400078e0010 */
[----:B------:R-:W-:-:S07]  /*1640*/  IMAD.MOV.U32 R7, RZ, RZ, R17 ;  /* 0x000000ffff077224 */ /* 0x000fce00078e0011 */
.L_x_17:
[----:B------:R-:W-:Y:S05]  /*1650*/  BSYNC.RECONVERGENT B0 ;  /* 0x0000000000007941 */ /* 0x000fea0003800200 */
.L_x_16:
[----:B------:R-:W0:Y:S01]  /*1660*/  LDC.64 R8, c[0x0][0x390] ;  /* 0x0000e400ff087b82 */ /* 0x000e220000000a00 */
[----:B------:R-:W-:Y:S01]  /*1670*/  STS.64 [R2], R6 ;  /* 0x0000000602007388 */ /* 0x000fe20000000a00 */
[----:B0-----:R-:W-:-:S05]  /*1680*/  IMAD.WIDE R4, R5, 0x8, R8 ;  /* 0x0000000805047825 */ /* 0x001fca00078e0208 */
[----:B------:R-:W-:Y:S01]  /*1690*/  STG.E.64 desc[UR8][R4.64], R6 ;  /* 0x0000000604007986 */ /* 0x000fe2000c101b08 */
[----:B------:R-:W-:Y:S05]  /*16a0*/  EXIT ;  /* 0x000000000000794d */ /* 0x000fea0003800000 */
        .weak           $__internal_0_$__cuda_sm20_div_rn_f64_full
        .type           $__internal_0_$__cuda_sm20_div_rn_f64_full,@function
        .size           $__internal_0_$__cuda_sm20_div_rn_f64_full,(.L_x_71 - $__internal_0_$__cuda_sm20_div_rn_f64_full)
$__internal_0_$__cuda_sm20_div_rn_f64_full:
[C---:B------:R-:W-:Y:S01]  /*16b0*/  FSETP.GEU.AND P0, PT, |R11|.reuse, 1.469367938527859385e-39, PT ;  /* 0x001000000b00780b */ /* 0x040fe20003f0e200 */
[--C-:B------:R-:W-:Y:S01]  /*16c0*/  IMAD.MOV.U32 R12, RZ, RZ, R10.reuse ;  /* 0x000000ffff0c7224 */ /* 0x100fe200078e000a */
[----:B------:R-:W-:Y:S01]  /*16d0*/  LOP3.LUT R6, R11, 0x800fffff, RZ, 0xc0, !PT ;  /* 0x800fffff0b067812 */ /* 0x000fe200078ec0ff */
[----:B------:R-:W-:Y:S01]  /*16e0*/  IMAD.MOV.U32 R13, RZ, RZ, R11 ;  /* 0x000000ffff0d7224 */ /* 0x000fe200078e000b */
[C---:B------:R-:W-:Y:S01]  /*16f0*/  FSETP.GEU.AND P2, PT, |R9|.reuse, 1.469367938527859385e-39, PT ;  /* 0x001000000900780b */ /* 0x040fe20003f4e200 */
[----:B------:R-:W-:Y:S01]  /*1700*/  BSSY.RECONVERGENT B1, `(.L_x_18) ;  /* 0x0000055000017945 */ /* 0x000fe20003800200 */
[----:B------:R-:W-:Y:S01]  /*1710*/  LOP3.LUT R7, R6, 0x3ff00000, RZ, 0xfc, !PT ;  /* 0x3ff0000006077812 */ /* 0x000fe200078efcff */
[----:B------:R-:W-:Y:S01]  /*1720*/  IMAD.MOV.U32 R6, RZ, RZ, R10 ;  /* 0x000000ffff067224 */ /* 0x000fe200078e000a */
[----:B------:R-:W-:Y:S01]  /*1730*/  MOV R16, 0x1 ;  /* 0x0000000100107802 */ /* 0x000fe20000000f00 */
[----:B------:R-:W-:Y:S01]  /*1740*/  IMAD.MOV.U32 R10, RZ, RZ, R8 ;  /* 0x000000ffff0a7224 */ /* 0x000fe200078e0008 */
[----:B------:R-:W-:-:S03]  /*1750*/  LOP3.LUT R3, R9, 0x7ff00000, RZ, 0xc0, !PT ;  /* 0x7ff0000009037812 */ /* 0x000fc600078ec0ff */
[----:B------:R-:W-:-:S04]  /*1760*/  @!P0 DMUL R6, R12, 8.98846567431157953865e+307 ;  /* 0x7fe000000c068828 */ /* 0x000fc80000000000 */
[----:B------:R-:W-:Y:S02]  /*1770*/  @!P2 LOP3.LUT R4, R13, 0x7ff00000, RZ, 0xc0, !PT ;  /* 0x7ff000000d04a812 */ /* 0x000fe400078ec0ff */
[----:B------:R-:W0:Y:S02]  /*1780*/  MUFU.RCP64H R17, R7 ;  /* 0x0000000700117308 */ /* 0x000e240000001800 */
[----:B------:R-:W-:Y:S01]  /*1790*/  @!P2 ISETP.GE.U32.AND P3, PT, R3, R4, PT ;  /* 0x000000040300a20c */ /* 0x000fe20003f66070 */
[----:B------:R-:W-:Y:S01]  /*17a0*/  IMAD.MOV.U32 R4, RZ, RZ, 0x1ca00000 ;  /* 0x1ca00000ff047424 */ /* 0x000fe200078e00ff */
[----:B0-----:R-:W-:-:S08]  /*17b0*/  DFMA R14, R16, -R6, 1 ;  /* 0x3ff00000100e742b */ /* 0x001fd00000000806 */
[----:B------:R-:W-:Y:S01]  /*17c0*/  DFMA R18, R14, R14, R14 ;  /* 0x0000000e0e12722b */ /* 0x000fe2000000000e */
[----:B------:R-:W-:Y:S02]  /*17d0*/  LOP3.LUT R14, R11, 0x7ff00000, RZ, 0xc0, !PT ;  /* 0x7ff000000b0e7812 */ /* 0x000fe400078ec0ff */
[C---:B------:R-:W-:Y:S02]  /*17e0*/  @!P2 SEL R15, R4.reuse, 0x63400000, !P3 ;  /* 0x63400000040fa807 */ /* 0x040fe40005800000 */
[----:B------:R-:W-:Y:S02]  /*17f0*/  ISETP.GE.U32.AND P1, PT, R3, R14, PT ;  /* 0x0000000e0300720c */ /* 0x000fe40003f26070 */
[----:B------:R-:W-:Y:S01]  /*1800*/  @!P2 LOP3.LUT R15, R15, 0x80000000, R9, 0xf8, !PT ;  /* 0x800000000f0fa812 */ /* 0x000fe200078ef809 */
[----:B------:R-:W-:Y:S01]  /*1810*/  DFMA R16, R16, R18, R16 ;  /* 0x000000121010722b */ /* 0x000fe20000000010 */
[----:B------:R-:W-:Y:S01]  /*1820*/  SEL R11, R4, 0x63400000, !P1 ;  /* 0x63400000040b7807 */ /* 0x000fe20004800000 */
[----:B------:R-:W-:Y:S01]  /*1830*/  @!P2 IMAD.MOV.U32 R18, RZ, RZ, RZ ;  /* 0x000000ffff12a224 */ /* 0x000fe200078e00ff */
[----:B------:R-:W-:-:S02]  /*1840*/  @!P2 LOP3.LUT R19, R15, 0x100000, RZ, 0xfc, !PT ;  /* 0x001000000f13a812 */ /* 0x000fc400078efcff */
[----:B------:R-:W-:-:S03]  /*1850*/  LOP3.LUT R11, R11, 0x800fffff, R9, 0xf8, !PT ;  /* 0x800fffff0b0b7812 */ /* 0x000fc600078ef809 */
[----:B------:R-:W-:-:S03]  /*1860*/  DFMA R20, R16, -R6, 1 ;  /* 0x3ff000001014742b */ /* 0x000fc60000000806 */
[----:B------:R-:W-:-:S05]  /*1870*/  @!P2 DFMA R10, R10, 2, -R18 ;  /* 0x400000000a0aa82b */ /* 0x000fca0000000812 */
[----:B------:R-:W-:Y:S01]  /*1880*/  DFMA R16, R16, R20, R16 ;  /* 0x000000141010722b */ /* 0x000fe20000000010 */
[----:B------:R-:W-:Y:S02]  /*1890*/  IMAD.MOV.U32 R21, RZ, RZ, R3 ;  /* 0x000000ffff157224 */ /* 0x000fe400078e0003 */
[----:B------:R-:W-:Y:S02]  /*18a0*/  IMAD.MOV.U32 R20, RZ, RZ, R14 ;  /* 0x000000ffff147224 */ /* 0x000fe400078e000e */
[----:B------:R-:W-:Y:S02]  /*18b0*/  @!P2 LOP3.LUT R21, R11, 0x7ff00000, RZ, 0xc0, !PT ;  /* 0x7ff000000b15a812 */ /* 0x000fe400078ec0ff */
[----:B------:R-:W-:Y:S01]  /*18c0*/  @!P0 LOP3.LUT R20, R7, 0x7ff00000, RZ, 0xc0, !PT ;  /* 0x7ff0000007148812 */ /* 0x000fe200078ec0ff */
[----:B------:R-:W-:Y:S01]  /*18d0*/  DMUL R18, R16, R10 ;  /* 0x0000000a10127228 */ /* 0x000fe20000000000 */
[----:B------:R-:W-:-:S03]  /*18e0*/  IADD3 R22, PT, PT, R21, -0x1, RZ ;  /* 0xffffffff15167810 */ /* 0x000fc60007ffe0ff */
[----:B------:R-:W-:Y:S01]  /*18f0*/  VIADD R23, R20, 0xffffffff ;  /* 0xffffffff14177836 */ /* 0x000fe20000000000 */
[----:B------:R-:W-:-:S03]  /*1900*/  ISETP.GT.U32.AND P0, PT, R22, 0x7feffffe, PT ;  /* 0x7feffffe1600780c */ /* 0x000fc60003f04070 */
[----:B------:R-:W-:Y:S01]  /*1910*/  DFMA R14, R18, -R6, R10 ;  /* 0x80000006120e722b */ /* 0x000fe2000000000a */
[----:B------:R-:W-:-:S07]  /*1920*/  ISETP.GT.U32.OR P0, PT, R23, 0x7feffffe, P0 ;  /* 0x7feffffe1700780c */ /* 0x000fce0000704470 */
[----:B------:R-:W-:-:S06]  /*1930*/  DFMA R14, R16, R14, R18 ;  /* 0x0000000e100e722b */ /* 0x000fcc0000000012 */
[----:B------:R-:W-:Y:S05]  /*1940*/  @P0 BRA `(.L_x_19) ;  /* 0x00000000006c0947 */ /* 0x000fea0003800000 */
[----:B------:R-:W-:-:S04]  /*1950*/  LOP3.LUT R16, R13, 0x7ff00000, RZ, 0xc0, !PT ;  /* 0x7ff000000d107812 */ /* 0x000fc800078ec0ff */
[CC--:B------:R-:W-:Y:S02]  /*1960*/  VIADDMNMX R8, R3.reuse, -R16.reuse, 0xb9600000, !PT ;  /* 0xb960000003087446 */ /* 0x0c0fe40007800910 */
[----:B------:R-:W-:Y:S02]  /*1970*/  ISETP.GE.U32.AND P0, PT, R3, R16, PT ;  /* 0x000000100300720c */ /* 0x000fe40003f06070 */
[----:B------:R-:W-:Y:S02]  /*1980*/  VIMNMX R8, PT, PT, R8, 0x46a00000, PT ;  /* 0x46a0000008087848 */ /* 0x000fe40003fe0100 */
[----:B------:R-:W-:-:S05]  /*1990*/  SEL R3, R4, 0x63400000, !P0 ;  /* 0x6340000004037807 */ /* 0x000fca0004000000 */
[----:B------:R-:W-:Y:S02]  /*19a0*/  IMAD.IADD R3, R8, 0x1, -R3 ;  /* 0x0000000108037824 */ /* 0x000fe400078e0a03 */
[----:B------:R-:W-:Y:S02]  /*19b0*/  IMAD.MOV.U32 R8, RZ, RZ, RZ ;  /* 0x000000ffff087224 */ /* 0x000fe400078e00ff */
[----:B------:R-:W-:-:S06]  /*19c0*/  VIADD R9, R3, 0x7fe00000 ;  /* 0x7fe0000003097836 */ /* 0x000fcc0000000000 */
[----:B------:R-:W-:-:S10]  /*19d0*/  DMUL R16, R14, R8 ;  /* 0x000000080e107228 */ /* 0x000fd40000000000 */
[----:B------:R-:W-:-:S13]  /*19e0*/  FSETP.GTU.AND P0, PT, |R17|, 1.469367938527859385e-39, PT ;  /* 0x001000001100780b */ /* 0x000fda0003f0c200 */
[----:B------:R-:W-:Y:S05]  /*19f0*/  @P0 BRA `(.L_x_20) ;  /* 0x0000000000940947 */ /* 0x000fea0003800000 */
[----:B------:R-:W-:Y:S01]  /*1a00*/  DFMA R6, R14, -R6, R10 ;  /* 0x800000060e06722b */ /* 0x000fe2000000000a */
[----:B------:R-:W-:-:S09]  /*1a10*/  IMAD.MOV.U32 R8, RZ, RZ, RZ ;  /* 0x000000ffff087224 */ /* 0x000fd200078e00ff */
[C---:B------:R-:W-:Y:S02]  /*1a20*/  FSETP.NEU.AND P0, PT, R7.reuse, RZ, PT ;  /* 0x000000ff0700720b */ /* 0x040fe40003f0d000 */
[----:B------:R-:W-:-:S04]  /*1a30*/  LOP3.LUT R13, R7, 0x80000000, R13, 0x48, !PT ;  /* 0x80000000070d7812 */ /* 0x000fc800078e480d */
[----:B------:R-:W-:-:S07]  /*1a40*/  LOP3.LUT R9, R13, R9, RZ, 0xfc, !PT ;  /* 0x000000090d097212 */ /* 0x000fce00078efcff */
[----:B------:R-:W-:Y:S05]  /*1a50*/  @!P0 BRA `(.L_x_20) ;  /* 0x00000000007c8947 */ /* 0x000fea0003800000 */
[C---:B------:R-:W-:Y:S01]  /*1a60*/  IADD3 R7, PT, PT, -R3.reuse, RZ, RZ ;  /* 0x000000ff03077210 */ /* 0x040fe20007ffe1ff */
[----:B------:R-:W-:Y:S01]  /*1a70*/  IMAD.MOV.U32 R6, RZ, RZ, RZ ;  /* 0x000000ffff067224 */ /* 0x000fe200078e00ff */
[----:B------:R-:W-:Y:S01]  /*1a80*/  DMUL.RP R8, R14, R8 ;  /* 0x000000080e087228 */ /* 0x000fe20000008000 */
[----:B------:R-:W-:-:S04]  /*1a90*/  IADD3 R3, PT, PT, -R3, -0x43300000, RZ ;  /* 0xbcd0000003037810 */ /* 0x000fc80007ffe1ff */
[----:B------:R-:W-:-:S05]  /*1aa0*/  DFMA R6, R16, -R6, R14 ;  /* 0x800000061006722b */ /* 0x000fca000000000e */
[----:B------:R-:W-:-:S05]  /*1ab0*/  LOP3.LUT R13, R9, R13, RZ, 0x3c, !PT ;  /* 0x0000000d090d7212 */ /* 0x000fca00078e3cff */
[----:B------:R-:W-:-:S04]  /*1ac0*/  FSETP.NEU.AND P0, PT, |R7|, R3, PT ;  /* 0x000000030700720b */ /* 0x000fc80003f0d200 */
[----:B------:R-:W-:Y:S02]  /*1ad0*/  FSEL R16, R8, R16, !P0 ;  /* 0x0000001008107208 */ /* 0x000fe40004000000 */
[----:B------:R-:W-:Y:S01]  /*1ae0*/  FSEL R17, R13, R17, !P0 ;  /* 0x000000110d117208 */ /* 0x000fe20004000000 */
[----:B------:R-:W-:Y:S06]  /*1af0*/  BRA `(.L_x_20) ;  /* 0x0000000000547947 */ /* 0x000fec0003800000 */
.L_x_19:
[----:B------:R-:W-:-:S14]  /*1b00*/  DSETP.NAN.AND P0, PT, R8, R8, PT ;  /* 0x000000080800722a */ /* 0x000fdc0003f08000 */
[----:B------:R-:W-:Y:S05]  /*1b10*/  @P0 BRA `(.L_x_21) ;  /* 0x0000000000440947 */ /* 0x000fea0003800000 */
[----:B------:R-:W-:-:S14]  /*1b20*/  DSETP.NAN.AND P0, PT, R12, R12, PT ;  /* 0x0000000c0c00722a */ /* 0x000fdc0003f08000 */
[----:B------:R-:W-:Y:S05]  /*1b30*/  @P0 BRA `(.L_x_22) ;  /* 0x0000000000300947 */ /* 0x000fea0003800000 */
[----:B------:R-:W-:Y:S01]  /*1b40*/  ISETP.NE.AND P0, PT, R21, R20, PT ;  /* 0x000000141500720c */ /* 0x000fe20003f05270 */
[----:B------:R-:W-:Y:S02]  /*1b50*/  IMAD.MOV.U32 R16, RZ, RZ, 0x0 ;  /* 0x00000000ff107424 */ /* 0x000fe400078e00ff */
[----:B------:R-:W-:-:S10]  /*1b60*/  IMAD.MOV.U32 R17, RZ, RZ, -0x80000 ;  /* 0xfff80000ff117424 */ /* 0x000fd400078e00ff */
[----:B------:R-:W-:Y:S05]  /*1b70*/  @!P0 BRA `(.L_x_20) ;  /* 0x0000000000348947 */ /* 0x000fea0003800000 */
[----:B------:R-:W-:Y:S02]  /*1b80*/  ISETP.NE.AND P0, PT, R21, 0x7ff00000, PT ;  /* 0x7ff000001500780c */ /* 0x000fe40003f05270 */
[----:B------:R-:W-:Y:S02]  /*1b90*/  LOP3.LUT R17, R9, 0x80000000, R13, 0x48, !PT ;  /* 0x8000000009117812 */ /* 0x000fe400078e480d */
[----:B------:R-:W-:-:S13]  /*1ba0*/  ISETP.EQ.OR P0, PT, R20, RZ, !P0 ;  /* 0x000000ff1400720c */ /* 0x000fda0004702670 */
[----:B------:R-:W-:Y:S01]  /*1bb0*/  @P0 LOP3.LUT R3, R17, 0x7ff00000, RZ, 0xfc, !PT ;  /* 0x7ff0000011030812 */ /* 0x000fe200078efcff */
[----:B------:R-:W-:Y:S02]  /*1bc0*/  @!P0 IMAD.MOV.U32 R16, RZ, RZ, RZ ;  /* 0x000000ffff108224 */ /* 0x000fe400078e00ff */
[----:B------:R-:W-:Y:S01]  /*1bd0*/  @P0 IMAD.MOV.U32 R16, RZ, RZ, RZ ;  /* 0x000000ffff100224 */ /* 0x000fe200078e00ff */
[----:B------:R-:W-:Y:S01]  /*1be0*/  @P0 MOV R17, R3 ;  /* 0x0000000300110202 */ /* 0x000fe20000000f00 */
[----:B------:R-:W-:Y:S06]  /*1bf0*/  BRA `(.L_x_20) ;  /* 0x0000000000147947 */ /* 0x000fec0003800000 */
.L_x_22:
[----:B------:R-:W-:Y:S01]  /*1c00*/  LOP3.LUT R17, R13, 0x80000, RZ, 0xfc, !PT ;  /* 0x000800000d117812 */ /* 0x000fe200078efcff */
[----:B------:R-:W-:Y:S01]  /*1c10*/  IMAD.MOV.U32 R16, RZ, RZ, R12 ;  /* 0x000000ffff107224 */ /* 0x000fe200078e000c */
[----:B------:R-:W-:Y:S06]  /*1c20*/  BRA `(.L_x_20) ;  /* 0x0000000000087947 */ /* 0x000fec0003800000 */
.L_x_21:
[----:B------:R-:W-:Y:S01]  /*1c30*/  LOP3.LUT R17, R9, 0x80000, RZ, 0xfc, !PT ;  /* 0x0008000009117812 */ /* 0x000fe200078efcff */
[----:B------:R-:W-:-:S07]  /*1c40*/  IMAD.MOV.U32 R16, RZ, RZ, R8 ;  /* 0x000000ffff107224 */ /* 0x000fce00078e0008 */
.L_x_20:
[----:B------:R-:W-:Y:S05]  /*1c50*/  BSYNC.RECONVERGENT B1 ;  /* 0x0000000000017941 */ /* 0x000fea0003800200 */
.L_x_18:
[----:B------:R-:W-:Y:S02]  /*1c60*/  IMAD.MOV.U32 R6, RZ, RZ, R0 ;  /* 0x000000ffff067224 */ /* 0x000fe400078e0000 */
[----:B------:R-:W-:-:S04]  /*1c70*/  IMAD.MOV.U32 R7, RZ, RZ, 0x0 ;  /* 0x00000000ff077424 */ /* 0x000fc800078e00ff */
[----:B------:R-:W-:Y:S05]  /*1c80*/  RET.REL.NODEC R6 `(_Z20backwardSubstitutionPdS_S_i) ;  /* 0xffffffe006dc7950 */ /* 0x000fea0003c3ffff */
.L_x_23:
[----:B------:R-:W-:-:S00]  /*1c90*/  BRA `(.L_x_23) ;  /* 0xfffffffc00fc7947 */ /* 0x000fc0000383ffff */
[----:B------:R-:W-:-:S00]  /*1ca0*/  NOP ;  /* 0x0000000000007918 */ /* 0x000fc00000000000 */
        /* <DEDUP_REMOVED lines=13> */
.L_x_71:


//--------------------- .text._Z19forwardSubstitutionPdS_S_i --------------------------
	.section	.text._Z19forwardSubstitutionPdS_S_i,"ax",@progbits
	.align	128
        .global         _Z19forwardSubstitutionPdS_S_i
        .type           _Z19forwardSubstitutionPdS_S_i,@function
        .size           _Z19forwardSubstitutionPdS_S_i,(.L_x_74 - _Z19forwardSubstitutionPdS_S_i)
        .other          _Z19forwardSubstitutionPdS_S_i,@"STO_CUDA_ENTRY STV_DEFAULT"
_Z19forwardSubstitutionPdS_S_i:
.text._Z19forwardSubstitutionPdS_S_i:
        /* <DEDUP_REMOVED lines=8> */
[C---:B------:R-:W-:Y:S01]  /*0080*/  ISETP.GE.U32.AND P1, PT, R0.reuse, 0x10, PT ;  /* 0x000000100000780c */ /* 0x040fe20003f26070 */
[----:B------:R-:W0:Y:S01]  /*0090*/  LDCU.64 UR6, c[0x0][0x358] ;  /* 0x00006b00ff0677ac */ /* 0x000e220008000a00 */
[----:B------:R-:W-:Y:S01]  /*00a0*/  LOP3.LUT R2, R0, 0xf, RZ, 0xc0, !PT ;  /* 0x0000000f00027812 */ /* 0x000fe200078ec0ff */
[----:B------:R-:W-:Y:S02]  /*00b0*/  IMAD R4, R3, R0, RZ ;  /* 0x0000000003047224 */ /* 0x000fe400078e02ff */
[----:B------:R-:W-:Y:S01]  /*00c0*/  IMAD.MOV.U32 R5, RZ, RZ, RZ ;  /* 0x000000ffff057224 */ /* 0x000fe200078e00ff */
[----:B------:R-:W-:-:S07]  /*00d0*/  ISETP.NE.AND P0, PT, R2, RZ, PT ;  /* 0x000000ff0200720c */ /* 0x000fce0003f05270 */
[----:B------:R-:W-:Y:S06]  /*00e0*/  @!P1 BRA `(.L_x_24) ;  /* 0x0000000000c49947 */ /* 0x000fec0003800000 */
[----:B------:R-:W1:Y:S01]  /*00f0*/  S2UR UR5, SR_CgaCtaId ;  /* 0x00000000000579c3 */ /* 0x000e620000008800 */
[----:B------:R-:W-:Y:S01]  /*0100*/  UMOV UR4, 0x400 ;  /* 0x0000040000047882 */ /* 0x000fe20000000000 */
[----:B------:R-:W-:-:S05]  /*0110*/  LOP3.LUT R5, R0, 0x7ffffff0, RZ, 0xc0, !PT ;  /* 0x7ffffff000057812 */ /* 0x000fca00078ec0ff */
[----:B------:R-:W-:Y:S01]  /*0120*/  IMAD.MOV R24, RZ, RZ, -R5 ;  /* 0x000000ffff187224 */ /* 0x000fe200078e0a05 */
[----:B------:R-:W2:Y:S01]  /*0130*/  LDC.64 R6, c[0x0][0x380] ;  /* 0x0000e000ff067b82 */ /* 0x000ea20000000a00 */
[----:B-1----:R-:W-:-:S06]  /*0140*/  ULEA UR4, UR5, UR4, 0x18 ;  /* 0x0000000405047291 */ /* 0x002fcc000f8ec0ff */
[C---:B------:R-:W-:Y:S01]  /*0150*/  LEA R25, R4.reuse, UR4, 0x3 ;  /* 0x0000000404197c11 */ /* 0x040fe2000f8e18ff */
[----:B--2---:R-:W-:-:S04]  /*0160*/  IMAD.WIDE.U32 R6, R4, 0x8, R6 ;  /* 0x0000000804067825 */ /* 0x004fc800078e0006 */
[----:B------:R-:W-:Y:S01]  /*0170*/  VIADD R25, R25, 0x40 ;  /* 0x0000004019197836 */ /* 0x000fe20000000000 */
[----:B------:R-:W-:-:S05]  /*0180*/  IADD3 R6, P1, PT, R6, 0x40, RZ ;  /* 0x0000004006067810 */ /* 0x000fca0007f3e0ff */
[----:B------:R-:W-:-:S08]  /*0190*/  IMAD.X R7, RZ, RZ, R7, P1 ;  /* 0x000000ffff077224 */ /* 0x000fd000008e0607 */
.L_x_25:
[----:B0-----:R-:W2:Y:S04]  /*01a0*/  LDG.E.64 R14, desc[UR6][R6.64+-0x40] ;  /* 0xffffc006060e7981 */ /* 0x001ea8000c1e1b00 */
[----:B------:R-:W3:Y:S04]  /*01b0*/  LDG.E.64 R16, desc[UR6][R6.64+-0x38] ;  /* 0xffffc80606107981 */ /* 0x000ee8000c1e1b00 */
[----:B------:R-:W4:Y:S04]  /*01c0*/  LDG.E.64 R18, desc[UR6][R6.64+-0x30] ;  /* 0xffffd00606127981 */ /* 0x000f28000c1e1b00 */
[----:B------:R-:W5:Y:S04]  /*01d0*/  LDG.E.64 R20, desc[UR6][R6.64+-0x28] ;  /* 0xffffd80606147981 */ /* 0x000f68000c1e1b00 */
[----:B------:R-:W5:Y:S04]  /*01e0*/  LDG.E.64 R22, desc[UR6][R6.64+-0x20] ;  /* 0xffffe00606167981 */ /* 0x000f68000c1e1b00 */
[----:B------:R-:W5:Y:S04]  /*01f0*/  LDG.E.64 R8, desc[UR6][R6.64+-0x8] ;  /* 0xfffff80606087981 */ /* 0x000f68000c1e1b00 */
[----:B------:R-:W5:Y:S04]  /*0200*/  LDG.E.64 R26, desc[UR6][R6.64+-0x18] ;  /* 0xffffe806061a7981 */ /* 0x000f68000c1e1b00 */
[----:B------:R-:W5:Y:S04]  /*0210*/  LDG.E.64 R28, desc[UR6][R6.64+-0x10] ;  /* 0xfffff006061c7981 */ /* 0x000f68000c1e1b00 */
[----:B------:R-:W5:Y:S04]  /*0220*/  LDG.E.64 R10, desc[UR6][R6.64+0x8] ;  /* 0x00000806060a7981 */ /* 0x000f68000c1e1b00 */
[----:B------:R-:W5:Y:S04]  /*0230*/  LDG.E.64 R12, desc[UR6][R6.64+0x10] ;  /* 0x00001006060c7981 */ /* 0x000f68000c1e1b00 */
[----:B--2---:R0:W-:Y:S04]  /*0240*/  STS.64 [R25+-0x40], R14 ;  /* 0xffffc00e19007388 */ /* 0x0041e80000000a00 */
[----:B---3--:R1:W-:Y:S04]  /*0250*/  STS.64 [R25+-0x38], R16 ;  /* 0xffffc81019007388 */ /* 0x0083e80000000a00 */
[----:B----4-:R-:W-:Y:S04]  /*0260*/  STS.64 [R25+-0x30], R18 ;  /* 0xffffd01219007388 */ /* 0x010fe80000000a00 */
[----:B-----5:R-:W-:Y:S04]  /*0270*/  STS.64 [R25+-0x28], R20 ;  /* 0xffffd81419007388 */ /* 0x020fe80000000a00 */
[----:B------:R-:W-:Y:S04]  /*0280*/  STS.64 [R25+-0x20], R22 ;  /* 0xffffe01619007388 */ /* 0x000fe80000000a00 */
[----:B------:R2:W-:Y:S04]  /*0290*/  STS.64 [R25+-0x8], R8 ;  /* 0xfffff80819007388 */ /* 0x0005e80000000a00 */
[----:B0-----:R-:W3:Y:S04]  /*02a0*/  LDG.E.64 R14, desc[UR6][R6.64+0x18] ;  /* 0x00001806060e7981 */ /* 0x001ee8000c1e1b00 */
[----:B-1----:R-:W4:Y:S04]  /*02b0*/  LDG.E.64 R16, desc[UR6][R6.64+0x20] ;  /* 0x0000200606107981 */ /* 0x002f28000c1e1b00 */
[----:B--2---:R-:W2:Y:S04]  /*02c0*/  LDG.E.64 R8, desc[UR6][R6.64] ;  /* 0x0000000606087981 */ /* 0x004ea8000c1e1b00 */
[----:B------:R-:W5:Y:S04]  /*02d0*/  LDG.E.64 R18, desc[UR6][R6.64+0x28] ;  /* 0x0000280606127981 */ /* 0x000f68000c1e1b00 */
[----:B------:R-:W5:Y:S04]  /*02e0*/  LDG.E.64 R20, desc[UR6][R6.64+0x30] ;  /* 0x0000300606147981 */ /* 0x000f68000c1e1b00 */
[----:B------:R0:W5:Y:S01]  /*02f0*/  LDG.E.64 R22, desc[UR6][R6.64+0x38] ;  /* 0x0000380606167981 */ /* 0x000162000c1e1b00 */
[----:B------:R-:W-:-:S05]  /*0300*/  VIADD R24, R24, 0x10 ;  /* 0x0000001018187836 */ /* 0x000fca0000000000 */
[----:B------:R-:W-:Y:S01]  /*0310*/  ISETP.NE.AND P1, PT, R24, RZ, PT ;  /* 0x000000ff1800720c */ /* 0x000fe20003f25270 */
[----:B------:R-:W-:Y:S01]  /*0320*/  STS.64 [R25+-0x18], R26 ;  /* 0xffffe81a19007388 */ /* 0x000fe20000000a00 */
[----:B0-----:R-:W-:-:S03]  /*0330*/  IADD3 R6, P2, PT, R6, 0x80, RZ ;  /* 0x0000008006067810 */ /* 0x001fc60007f5e0ff */
[----:B------:R-:W-:Y:S01]  /*0340*/  STS.64 [R25+-0x10], R28 ;  /* 0xfffff01c19007388 */ /* 0x000fe20000000a00 */
[----:B------:R-:W-:-:S03]  /*0350*/  IADD3.X R7, PT, PT, RZ, R7, RZ, P2, !PT ;  /* 0x00000007ff077210 */ /* 0x000fc600017fe4ff */
[----:B------:R-:W-:Y:S04]  /*0360*/  STS.64 [R25+0x8], R10 ;  /* 0x0000080a19007388 */ /* 0x000fe80000000a00 */
[----:B------:R-:W-:Y:S04]  /*0370*/  STS.64 [R25+0x10], R12 ;  /* 0x0000100c19007388 */ /* 0x000fe80000000a00 */
[----:B---3--:R-:W-:Y:S04]  /*0380*/  STS.64 [R25+0x18], R14 ;  /* 0x0000180e19007388 */ /* 0x008fe80000000a00 */
[----:B----4-:R-:W-:Y:S04]  /*0390*/  STS.64 [R25+0x20], R16 ;  /* 0x0000201019007388 */ /* 0x010fe80000000a00 */
[----:B--2---:R-:W-:Y:S04]  /*03a0*/  STS.64 [R25], R8 ;  /* 0x0000000819007388 */ /* 0x004fe80000000a00 */
[----:B-----5:R-:W-:Y:S04]  /*03b0*/  STS.64 [R25+0x28], R18 ;  /* 0x0000281219007388 */ /* 0x020fe80000000a00 */
[----:B------:R-:W-:Y:S04]  /*03c0*/  STS.64 [R25+0x30], R20 ;  /* 0x0000301419007388 */ /* 0x000fe80000000a00 */
[----:B------:R0:W-:Y:S02]  /*03d0*/  STS.64 [R25+0x38], R22 ;  /* 0x0000381619007388 */ /* 0x0001e40000000a00 */
[----:B0-----:R-:W-:Y:S01]  /*03e0*/  VIADD R25, R25, 0x80 ;  /* 0x0000008019197836 */ /* 0x001fe20000000000 */
[----:B------:R-:W-:Y:S06]  /*03f0*/  @P1 BRA `(.L_x_25) ;  /* 0xfffffffc00681947 */ /* 0x000fec000383ffff */
.L_x_24:
[----:B------:R-:W-:Y:S05]  /*0400*/  @!P0 BRA `(.L_x_26) ;  /* 0x0000000400408947 */ /* 0x000fea0003800000 */
[----:B------:R-:W-:Y:S02]  /*0410*/  ISETP.GE.U32.AND P1, PT, R2, 0x8, PT ;  /* 0x000000080200780c */ /* 0x000fe40003f26070 */
[----:B------:R-:W-:-:S04]  /*0420*/  LOP3.LUT R24, R0, 0x7, RZ, 0xc0, !PT ;  /* 0x0000000700187812 */ /* 0x000fc800078ec0ff */
[----:B------:R-:W-:-:S07]  /*0430*/  ISETP.NE.AND P0, PT, R24, RZ, PT ;  /* 0x000000ff1800720c */ /* 0x000fce0003f05270 */
[----:B------:R-:W-:Y:S06]  /*0440*/  @!P1 BRA `(.L_x_27) ;  /* 0x0000000000749947 */ /* 0x000fec0003800000 */
[----:B------:R-:W1:Y:S01]  /*0450*/  LDC.64 R8, c[0x0][0x380] ;  /* 0x0000e000ff087b82 */ /* 0x000e620000000a00 */
[----:B------:R-:W2:Y:S01]  /*0460*/  LDCU.64 UR4, c[0x0][0x380] ;  /* 0x00007000ff0477ac */ /* 0x000ea20008000a00 */
[C---:B------:R-:W-:Y:S01]  /*0470*/  IADD3 R7, P1, PT, R4.reuse, R5, RZ ;  /* 0x0000000504077210 */ /* 0x040fe20007f3e0ff */
[----:B------:R-:W-:-:S04]  /*0480*/  IMAD.IADD R2, R4, 0x1, R5 ;  /* 0x0000000104027824 */ /* 0x000fc800078e0205 */
[----:B------:R-:W-:Y:S01]  /*0490*/  IMAD.X R10, RZ, RZ, RZ, P1 ;  /* 0x000000ffff0a7224 */ /* 0x000fe200008e06ff */
[----:B--2---:R-:W-:-:S04]  /*04a0*/  LEA R6, P1, R7, UR4, 0x3 ;  /* 0x0000000407067c11 */ /* 0x004fc8000f8218ff */
[----:B------:R-:W-:Y:S01]  /*04b0*/  LEA.HI.X R7, R7, UR5, R10, 0x3, P1 ;  /* 0x0000000507077c11 */ /* 0x000fe200088f1c0a */
[----:B-1----:R-:W-:-:S04]  /*04c0*/  IMAD.WIDE.U32 R8, R2, 0x8, R8 ;  /* 0x0000000802087825 */ /* 0x002fc800078e0008 */
[----:B0-----:R-:W2:Y:S04]  /*04d0*/  LDG.E.64 R10, desc[UR6][R6.64+0x8] ;  /* 0x00000806060a7981 */ /* 0x001ea8000c1e1b00 */
        /* <DEDUP_REMOVED lines=8> */
[----:B------:R-:W-:-:S02]  /*0560*/  UMOV UR4, 0x400 ;  /* 0x0000040000047882 */ /* 0x000fc40000000000 */
[----:B0-----:R-:W-:-:S06]  /*0570*/  ULEA UR4, UR5, UR4, 0x18 ;  /* 0x0000000405047291 */ /* 0x001fcc000f8ec0ff */
[----:B------:R-:W-:Y:S01]  /*0580*/  LEA R25, R2, UR4, 0x3 ;  /* 0x0000000402197c11 */ /* 0x000fe2000f8e18ff */
[----:B------:R-:W-:-:S04]  /*0590*/  VIADD R5, R5, 0x8 ;  /* 0x0000000805057836 */ /* 0x000fc80000000000 */
[----:B--2---:R1:W-:Y:S04]  /*05a0*/  STS.64 [R25+0x8], R10 ;  /* 0x0000080a19007388 */ /* 0x0043e80000000a00 */
[----:B---3--:R1:W-:Y:S04]  /*05b0*/  STS.64 [R25], R8 ;  /* 0x0000000819007388 */ /* 0x0083e80000000a00 */
[----:B----4-:R1:W-:Y:S04]  /*05c0*/  STS.64 [R25+0x10], R12 ;  /* 0x0000100c19007388 */ /* 0x0103e80000000a00 */
[----:B-----5:R1:W-:Y:S04]  /*05d0*/  STS.64 [R25+0x18], R14 ;  /* 0x0000180e19007388 */ /* 0x0203e80000000a00 */
[----:B------:R1:W-:Y:S04]  /*05e0*/  STS.64 [R25+0x20], R16 ;  /* 0x0000201019007388 */ /* 0x0003e80000000a00 */
[----:B------:R1:W-:Y:S04]  /*05f0*/  STS.64 [R25+0x28], R18 ;  /* 0x0000281219007388 */ /* 0x0003e80000000a00 */
[----:B------:R1:W-:Y:S04]  /*0600*/  STS.64 [R25+0x30], R20 ;  /* 0x0000301419007388 */ /* 0x0003e80000000a00 */
[----:B------:R1:W-:Y:S02]  /*0610*/  STS.64 [R25+0x38], R22 ;  /* 0x0000381619007388 */ /* 0x0003e40000000a00 */
.L_x_27:
[----:B------:R-:W-:Y:S05]  /*0620*/  @!P0 BRA `(.L_x_26) ;  /* 0x0000000000b88947 */ /* 0x000fea0003800000 */
[----:B------:R-:W-:Y:S02]  /*0630*/  ISETP.GE.U32.AND P1, PT, R24, 0x4, PT ;  /* 0x000000041800780c */ /* 0x000fe40003f26070 */
[----:B------:R-:W-:-:S04]  /*0640*/  LOP3.LUT R2, R0, 0x3, RZ, 0xc0, !PT ;  /* 0x0000000300027812 */ /* 0x000fc800078ec0ff */
[----:B------:R-:W-:-:S07]  /*0650*/  ISETP.NE.AND P0, PT, R2, RZ, PT ;  /* 0x000000ff0200720c */ /* 0x000fce0003f05270 */
[----:B------:R-:W-:Y:S06]  /*0660*/  @!P1 BRA `(.L_x_28) ;  /* 0x0000000000549947 */ /* 0x000fec0003800000 */
[----:B------:R-:W2:Y:S01]  /*0670*/  LDC.64 R6, c[0x0][0x380] ;  /* 0x0000e000ff067b82 */ /* 0x000ea20000000a00 */
[----:B------:R-:W3:Y:S01]  /*0680*/  LDCU.64 UR4, c[0x0][0x380] ;  /* 0x00007000ff0477ac */ /* 0x000ee20008000a00 */
[CC--:B-1----:R-:W-:Y:S02]  /*0690*/  IADD3 R9, P1, PT, R4.reuse, R5.reuse, RZ ;  /* 0x0000000504097210 */ /* 0x0c2fe40007f3e0ff */
[----:B------:R-:W-:-:S03]  /*06a0*/  IADD3 R17, PT, PT, R4, R5, RZ ;  /* 0x0000000504117210 */ /* 0x000fc60007ffe0ff */
[----:B------:R-:W-:Y:S01]  /*06b0*/  IMAD.X R10, RZ, RZ, RZ, P1 ;  /* 0x000000ffff0a7224 */ /* 0x000fe200008e06ff */
[----:B---3--:R-:W-:-:S04]  /*06c0*/  LEA R8, P1, R9, UR4, 0x3 ;  /* 0x0000000409087c11 */ /* 0x008fc8000f8218ff */
[----:B------:R-:W-:Y:S01]  /*06d0*/  LEA.HI.X R9, R9, UR5, R10, 0x3, P1 ;  /* 0x0000000509097c11 */ /* 0x000fe200088f1c0a */
[----:B--2---:R-:W-:-:S04]  /*06e0*/  IMAD.WIDE.U32 R6, R17, 0x8, R6 ;  /* 0x0000000811067825 */ /* 0x004fc800078e0006 */
[----:B0-----:R-:W2:Y:S04]  /*06f0*/  LDG.E.64 R10, desc[UR6][R8.64+0x8] ;  /* 0x00000806080a7981 */ /* 0x001ea8000c1e1b00 */
[----:B------:R-:W3:Y:S04]  /*0700*/  LDG.E.64 R6, desc[UR6][R6.64] ;  /* 0x0000000606067981 */ /* 0x000ee8000c1e1b00 */
[----:B------:R-:W4:Y:S04]  /*0710*/  LDG.E.64 R12, desc[UR6][R8.64+0x10] ;  /* 0x00001006080c7981 */ /* 0x000f28000c1e1b00 */
        /* <DEDUP_REMOVED lines=9> */
[----:B-----5:R2:W-:Y:S02]  /*07b0*/  STS.64 [R17+0x18], R14 ;  /* 0x0000180e11007388 */ /* 0x0205e40000000a00 */
.L_x_28:
[----:B------:R-:W-:Y:S05]  /*07c0*/  @!P0 BRA `(.L_x_26) ;  /* 0x0000000000508947 */ /* 0x000fea0003800000 */
[----:B------:R-:W3:Y:S01]  /*07d0*/  S2UR UR5, SR_CgaCtaId ;  /* 0x00000000000579c3 */ /* 0x000ee20000008800 */
[----:B------:R-:W-:Y:S01]  /*07e0*/  IMAD.IADD R5, R4, 0x1, R5 ;  /* 0x0000000104057824 */ /* 0x000fe200078e0205 */
[----:B------:R-:W-:Y:S01]  /*07f0*/  UMOV UR4, 0x400 ;  /* 0x0000040000047882 */ /* 0x000fe20000000000 */
[----:B------:R-:W-:-:S05]  /*0800*/  IMAD.MOV R2, RZ, RZ, -R2 ;  /* 0x000000ffff027224 */ /* 0x000fca00078e0a02 */
[----:B--2---:R-:W2:Y:S01]  /*0810*/  LDC.64 R6, c[0x0][0x380] ;  /* 0x0000e000ff067b82 */ /* 0x004ea20000000a00 */
[----:B---3--:R-:W-:Y:S01]  /*0820*/  ULEA UR4, UR5, UR4, 0x18 ;  /* 0x0000000405047291 */ /* 0x008fe2000f8ec0ff */
[----:B--2---:R-:W-:-:S05]  /*0830*/  IMAD.WIDE.U32 R6, R5, 0x8, R6 ;  /* 0x0000000805067825 */ /* 0x004fca00078e0006 */
[----:B------:R-:W-:Y:S01]  /*0840*/  LEA R5, R5, UR4, 0x3 ;  /* 0x0000000405057c11 */ /* 0x000fe2000f8e18ff */
[----:B-1----:R-:W-:Y:S01]  /*0850*/  IMAD.MOV.U32 R8, RZ, RZ, R6 ;  /* 0x000000ffff087224 */ /* 0x002fe200078e0006 */
[----:B------:R-:W-:-:S07]  /*0860*/  MOV R9, R7 ;  /* 0x0000000700097202 */ /* 0x000fce0000000f00 */
.L_x_29:
[----:B------:R-:W-:Y:S02]  /*0870*/  IMAD.MOV.U32 R6, RZ, RZ, R8 ;  /* 0x000000ffff067224 */ /* 0x000fe400078e0008 */
[----:B------:R-:W-:-:S06]  /*0880*/  IMAD.MOV.U32 R7, RZ, RZ, R9 ;  /* 0x000000ffff077224 */ /* 0x000fcc00078e0009 */
[----:B0-----:R-:W2:Y:S01]  /*0890*/  LDG.E.64 R6, desc[UR6][R6.64] ;  /* 0x0000000606067981 */ /* 0x001ea2000c1e1b00 */
[----:B------:R-:W-:Y:S01]  /*08a0*/  VIADD R2, R2, 0x1 ;  /* 0x0000000102027836 */ /* 0x000fe20000000000 */
[----:B------:R-:W-:-:S04]  /*08b0*/  IADD3 R8, P1, PT, R8, 0x8, RZ ;  /* 0x0000000808087810 */ /* 0x000fc80007f3e0ff */
[----:B------:R-:W-:Y:S02]  /*08c0*/  ISETP.NE.AND P0, PT, R2, RZ, PT ;  /* 0x000000ff0200720c */ /* 0x000fe40003f05270 */
[----:B------:R-:W-:Y:S01]  /*08d0*/  IADD3.X R9, PT, PT, RZ, R9, RZ, P1, !PT ;  /* 0x00000009ff097210 */ /* 0x000fe20000ffe4ff */
[----:B--2---:R0:W-:Y:S02]  /*08e0*/  STS.64 [R5], R6 ;  /* 0x0000000605007388 */ /* 0x0041e40000000a00 */
[----:B0-----:R-:W-:-:S08]  /*08f0*/  VIADD R5, R5, 0x8 ;  /* 0x0000000805057836 */ /* 0x001fd00000000000 */
[----:B------:R-:W-:Y:S05]  /*0900*/  @P0 BRA `(.L_x_29) ;  /* 0xfffffffc00d80947 */ /* 0x000fea000383ffff */
.L_x_26:
[----:B-12---:R-:W1:Y:S02]  /*0910*/  LDC.64 R10, c[0x0][0x388] ;  /* 0x0000e200ff0a7b82 */ /* 0x006e640000000a00 */
[----:B-1----:R-:W-:-:S06]  /*0920*/  IMAD.WIDE.U32 R10, R3, 0x8, R10 ;  /* 0x00000008030a7825 */ /* 0x002fcc00078e000a */
[----:B0-----:R-:W2:Y:S01]  /*0930*/  LDG.E.64 R10, desc[UR6][R10.64] ;  /* 0x000000060a0a7981 */ /* 0x001ea2000c1e1b00 */
[----:B------:R-:W-:Y:S01]  /*0940*/  MOV R5, 0x400 ;  /* 0x0000040000057802 */ /* 0x000fe20000000f00 */
[----:B------:R-:W-:Y:S01]  /*0950*/  IMAD R2, R0, R0, RZ ;  /* 0x0000000000027224 */ /* 0x000fe200078e02ff */
[----:B------:R-:W-:Y:S01]  /*0960*/  ISETP.NE.AND P0, PT, R3, RZ, PT ;  /* 0x000000ff0300720c */ /* 0x000fe20003f05270 */
[----:B------:R-:W0:Y:S01]  /*0970*/  S2R R6, SR_CgaCtaId ;  /* 0x0000000000067919 */ /* 0x000e220000008800 */
[----:B------:R-:W-:Y:S01]  /*0980*/  BSSY.RECONVERGENT B0, `(.L_x_30) ;  /* 0x000003e000007945 */ /* 0x000fe20003800200 */
[----:B0-----:R-:W-:-:S05]  /*0990*/  LEA R5, R6, R5, 0x18 ;  /* 0x0000000506057211 */ /* 0x001fca00078ec0ff */
[----:B------:R-:W-:-:S04]  /*09a0*/  IMAD R2, R2, 0x8, R5 ;  /* 0x0000000802027824 */ /* 0x000fc800078e0205 */
[----:B------:R-:W-:-:S04]  /*09b0*/  IMAD R7, R3, 0x8, R2 ;  /* 0x0000000803077824 */ /* 0x000fc800078e0202 */
[----:B------:R-:W-:Y:S01]  /*09c0*/  IMAD R2, R0, 0x8, R7 ;  /* 0x0000000800027824 */ /* 0x000fe200078e0207 */
[----:B--2---:R0:W-:Y:S04]  /*09d0*/  STS.64 [R7], R10 ;  /* 0x0000000a07007388 */ /* 0x0041e80000000a00 */
[----:B------:R0:W-:Y:S01]  /*09e0*/  STS.64 [R2], R10 ;  /* 0x0000000a02007388 */ /* 0x0001e20000000a00 */
[----:B------:R-:W-:Y:S05]  /*09f0*/  @!P0 BRA `(.L_x_31) ;  /* 0x0000000000d88947 */ /* 0x000fea0003800000 */
[C---:B------:R-:W-:Y:S01]  /*0a00*/  ISETP.GE.U32.AND P0, PT, R3.reuse, 0x4, PT ;  /* 0x000000040300780c */ /* 0x040fe20003f06070 */
[----:B------:R-:W-:Y:S01]  /*0a10*/  BSSY.RECONVERGENT B1, `(.L_x_32) ;  /* 0x0000022000017945 */ /* 0x000fe20003800200 */
[----:B------:R-:W-:Y:S01]  /*0a20*/  LOP3.LUT R6, R3, 0x3, RZ, 0xc0, !PT ;  /* 0x0000000303067812 */ /* 0x000fe200078ec0ff */
[----:B0-----:R-:W-:-:S03]  /*0a30*/  HFMA2 R7, -RZ, RZ, 0, 0 ;  /* 0x00000000ff077431 */ /* 0x001fc600000001ff */
[----:B------:R-:W-:-:S07]  /*0a40*/  ISETP.NE.AND P1, PT, R6, RZ, PT ;  /* 0x000000ff0600720c */ /* 0x000fce0003f25270 */
[----:B------:R-:W-:Y:S06]  /*0a50*/  @!P0 BRA `(.L_x_33) ;  /* 0x0000000000748947 */ /* 0x000fec0003800000 */
[----:B------:R-:W-:Y:S01]  /*0a60*/  LEA R7, R0, 0x8, 0x3 ;  /* 0x0000000800077811 */ /* 0x000fe200078e18ff */
[----:B------:R-:W-:Y:S01]  /*0a70*/  IMAD R9, R4, 0x8, R5 ;  /* 0x0000000804097824 */ /* 0x000fe200078e0205 */
[----:B------:R-:W-:-:S03]  /*0a80*/  LOP3.LUT R8, R3, 0xfffffffc, RZ, 0xc0, !PT ;  /* 0xfffffffc03087812 */ /* 0x000fc600078ec0ff */
[----:B------:R-:W-:Y:S01]  /*0a90*/  IMAD R12, R7, R0, R5 ;  /* 0x00000000070c7224 */ /* 0x000fe200078e0205 */
[----:B------:R-:W-:Y:S01]  /*0aa0*/  LOP3.LUT R7, R3, 0xffffffc, RZ, 0xc0, !PT ;  /* 0x0ffffffc03077812 */ /* 0x000fe200078ec0ff */
[----:B------:R-:W-:Y:S02]  /*0ab0*/  IMAD.MOV R0, RZ, RZ, -R8 ;  /* 0x000000ffff007224 */ /* 0x000fe400078e0a08 */
[----:B------:R-:W-:Y:S02]  /*0ac0*/  VIADD R9, R9, 0x10 ;  /* 0x0000001009097836 */ /* 0x000fe40000000000 */
[----:B------:R-:W-:-:S07]  /*0ad0*/  VIADD R8, R12, 0x10 ;  /* 0x000000100c087836 */ /* 0x000fce0000000000 */
.L_x_34:
[----:B------:R-:W-:Y:S01]  /*0ae0*/  LDS.64 R12, [R9+-0x10] ;  /* 0xfffff000090c7984 */ /* 0x000fe20000000a00 */
[----:B------:R-:W-:-:S03]  /*0af0*/  IADD3 R0, PT, PT, R0, 0x4, RZ ;  /* 0x0000000400007810 */ /* 0x000fc60007ffe0ff */
[----:B0-----:R-:W0:Y:S01]  /*0b00*/  LDS.64 R14, [R8+-0x10] ;  /* 0xfffff000080e7984 */ /* 0x001e220000000a00 */
[----:B------:R-:W-:Y:S01]  /*0b10*/  ISETP.NE.AND P0, PT, R0, RZ, PT ;  /* 0x000000ff0000720c */ /* 0x000fe20003f05270 */
[----:B0-----:R-:W-:-:S07]  /*0b20*/  DFMA R12, -R12, R14, R10 ;  /* 0x0000000e0c0c722b */ /* 0x001fce000000010a */
[----:B------:R-:W-:Y:S04]  /*0b30*/  STS.64 [R2], R12 ;  /* 0x0000000c02007388 */ /* 0x000fe80000000a00 */
[----:B------:R-:W-:Y:S04]  /*0b40*/  LDS.64 R10, [R9+-0x8] ;  /* 0xfffff800090a7984 */ /* 0x000fe80000000a00 */
[----:B------:R-:W0:Y:S02]  /*0b50*/  LDS.64 R14, [R8+-0x8] ;  /* 0xfffff800080e7984 */ /* 0x000e240000000a00 */
[----:B0-----:R-:W-:-:S07]  /*0b60*/  DFMA R14, -R10, R14, R12 ;  /* 0x0000000e0a0e722b */ /* 0x001fce000000010c */
[----:B------:R-:W-:Y:S04]  /*0b70*/  STS.64 [R2], R14 ;  /* 0x0000000e02007388 */ /* 0x000fe80000000a00 */
[----:B------:R-:W-:Y:S04]  /*0b80*/  LDS.64 R10, [R9] ;  /* 0x00000000090a7984 */ /* 0x000fe80000000a00 */
[----:B------:R-:W0:Y:S02]  /*0b90*/  LDS.64 R16, [R8] ;  /* 0x0000000008107984 */ /* 0x000e240000000a00 */
[----:B0-----:R-:W-:-:S07]  /*0ba0*/  DFMA R16, -R10, R16, R14 ;  /* 0x000000100a10722b */ /* 0x001fce000000010e */
[----:B------:R-:W-:Y:S04]  /*0bb0*/  STS.64 [R2], R16 ;  /* 0x0000001002007388 */ /* 0x000fe80000000a00 */
[----:B------:R0:W-:Y:S04]  /*0bc0*/  LDS.64 R10, [R9+0x8] ;  /* 0x00000800090a7984 */ /* 0x0001e80000000a00 */
[----:B------:R1:W2:Y:S01]  /*0bd0*/  LDS.64 R18, [R8+0x8] ;  /* 0x0000080008127984 */ /* 0x0002a20000000a00 */
[----:B0-----:R-:W-:Y:S02]  /*0be0*/  VIADD R9, R9, 0x20 ;  /* 0x0000002009097836 */ /* 0x001fe40000000000 */
[----:B-1----:R-:W-:Y:S01]  /*0bf0*/  VIADD R8, R8, 0x20 ;  /* 0x0000002008087836 */ /* 0x002fe20000000000 */
[----:B--2---:R-:W-:-:S07]  /*0c00*/  DFMA R10, -R10, R18, R16 ;  /* 0x000000120a0a722b */ /* 0x004fce0000000110 */
[----:B------:R0:W-:Y:S01]  /*0c10*/  STS.64 [R2], R10 ;  /* 0x0000000a02007388 */ /* 0x0001e20000000a00 */
[----:B------:R-:W-:Y:S05]  /*0c20*/  @P0 BRA `(.L_x_34) ;  /* 0xfffffffc00ac0947 */ /* 0x000fea000383ffff */
.L_x_33:
[----:B------:R-:W-:Y:S05]  /*0c30*/  BSYNC.RECONVERGENT B1 ;  /* 0x0000000000017941 */ /* 0x000fea0003800200 */
.L_x_32:
[----:B------:R-:W-:Y:S05]  /*0c40*/  @!P1 BRA `(.L_x_31) ;  /* 0x0000000000449947 */ /* 0x000fea0003800000 */
[----:B------:R-:W1:Y:S01]  /*0c50*/  LDC R9, c[0x0][0x398] ;  /* 0x0000e600ff097b82 */ /* 0x000e620000000800 */
[----:B------:R-:W-:Y:S01]  /*0c60*/  IMAD.SHL.U32 R0, R7, 0x8, RZ ;  /* 0x0000000807007824 */ /* 0x000fe200078e00ff */
[----:B------:R-:W-:Y:S02]  /*0c70*/  IADD3 R4, PT, PT, R4, R7, RZ ;  /* 0x0000000704047210 */ /* 0x000fe40007ffe0ff */
[----:B-1----:R-:W-:-:S05]  /*0c80*/  LEA R8, R9, 0x8, 0x3 ;  /* 0x0000000809087811 */ /* 0x002fca00078e18ff */
[----:B------:R-:W-:Y:S02]  /*0c90*/  IMAD R0, R8, R9, R0 ;  /* 0x0000000908007224 */ /* 0x000fe400078e0200 */
[----:B------:R-:W-:Y:S02]  /*0ca0*/  IMAD.MOV R9, RZ, RZ, -R6 ;  /* 0x000000ffff097224 */ /* 0x000fe400078e0a06 */
[----:B------:R-:W-:Y:S02]  /*0cb0*/  IMAD R8, R4, 0x8, R5 ;  /* 0x0000000804087824 */ /* 0x000fe400078e0205 */
[----:B------:R-:W-:-:S07]  /*0cc0*/  IMAD.IADD R0, R5, 0x1, R0 ;  /* 0x0000000105007824 */ /* 0x000fce00078e0200 */
.L_x_35:
[----:B-1----:R1:W-:Y:S01]  /*0cd0*/  LDS.64 R4, [R8] ;  /* 0x0000000008047984 */ /* 0x0023e20000000a00 */
[----:B------:R-:W-:-:S03]  /*0ce0*/  IADD3 R9, PT, PT, R9, 0x1, RZ ;  /* 0x0000000109097810 */ /* 0x000fc60007ffe0ff */
[----:B------:R2:W0:Y:S01]  /*0cf0*/  LDS.64 R6, [R0] ;  /* 0x0000000000067984 */ /* 0x0004220000000a00 */
[----:B------:R-:W-:Y:S01]  /*0d00*/  ISETP.NE.AND P0, PT, R9, RZ, PT ;  /* 0x000000ff0900720c */ /* 0x000fe20003f05270 */
[----:B-1----:R-:W-:Y:S02]  /*0d10*/  VIADD R8, R8, 0x8 ;  /* 0x0000000808087836 */ /* 0x002fe40000000000 */
[----:B--2---:R-:W-:Y:S01]  /*0d20*/  VIADD R0, R0, 0x8 ;  /* 0x0000000800007836 */ /* 0x004fe20000000000 */
[----:B0-----:R-:W-:-:S07]  /*0d30*/  DFMA R10, -R4, R6, R10 ;  /* 0x00000006040a722b */ /* 0x001fce000000010a */
[----:B------:R1:W-:Y:S02]  /*0d40*/  STS.64 [R2], R10 ;  /* 0x0000000a02007388 */ /* 0x0003e40000000a00 */
[----:B------:R-:W-:Y:S05]  /*0d50*/  @P0 BRA `(.L_x_35) ;  /* 0xfffffffc00dc0947 */ /* 0x000fea000383ffff */
.L_x_31:
[----:B------:R-:W-:Y:S05]  /*0d60*/  BSYNC.RECONVERGENT B0 ;  /* 0x0000000000007941 */ /* 0x000fea0003800200 */
.L_x_30:
[----:B------:R-:W0:Y:S02]  /*0d70*/  LDC.64 R4, c[0x0][0x390] ;  /* 0x0000e400ff047b82 */ /* 0x000e240000000a00 */
[----:B01----:R-:W-:-:S05]  /*0d80*/  IMAD.WIDE.U32 R2, R3, 0x8, R4 ;  /* 0x0000000803027825 */ /* 0x003fca00078e0004 */
[----:B------:R-:W-:Y:S01]  /*0d90*/  STG.E.64 desc[UR6][R2.64], R10 ;  /* 0x0000000a02007986 */ /* 0x000fe2000c101b06 */
[----:B------:R-:W-:Y:S05]  /*0da0*/  EXIT ;  /* 0x000000000000794d */ /* 0x000fea0003800000 */
.L_x_36:
        /* <DEDUP_REMOVED lines=13> */
.L_x_74:


//--------------------- .text._Z15luDecompositionPdS_S_i --------------------------
	.section	.text._Z15luDecompositionPdS_S_i,"ax",@progbits
	.align	128
        .global         _Z15luDecompositionPdS_S_i
        .type           _Z15luDecompositionPdS_S_i,@function
        .size           _Z15luDecompositionPdS_S_i,(.L_x_72 - _Z15luDecompositionPdS_S_i)
        .other          _Z15luDecompositionPdS_S_i,@"STO_CUDA_ENTRY STV_DEFAULT"
_Z15luDecompositionPdS_S_i:
.text._Z15luDecompositionPdS_S_i:
[----:B------:R-:W-:Y:S01]  /*0000*/  LDC R1, c[0x0][0x37c] ;  /* 0x0000df00ff017b82 */ /* 0x000fe20000000800 */
[----:B------:R-:W0:Y:S07]  /*0010*/  S2R R3, SR_TID.Y ;  /* 0x0000000000037919 */ /* 0x000e2e0000002200 */
[----:B------:R-:W0:Y:S01]  /*0020*/  S2UR UR4, SR_CTAID.Y ;  /* 0x00000000000479c3 */ /* 0x000e220000002600 */
[----:B------:R-:W1:Y:S01]  /*0030*/  LDCU.64 UR8, c[0x0][0x358] ;  /* 0x00006b00ff0877ac */ /* 0x000e620008000a00 */
[----:B------:R-:W-:Y:S06]  /*0040*/  BSSY.RECONVERGENT B0, `(.L_x_37) ;  /* 0x000007d000007945 */ /* 0x000fec0003800200 */
[----:B------:R-:W0:Y:S08]  /*0050*/  LDC R2, c[0x0][0x364] ;  /* 0x0000d900ff027b82 */ /* 0x000e300000000800 */
[----:B------:R-:W2:Y:S01]  /*0060*/  LDC R5, c[0x0][0x398] ;  /* 0x0000e600ff057b82 */ /* 0x000ea20000000800 */
[----:B0-----:R-:W-:-:S05]  /*0070*/  IMAD R2, R2, UR4, R3 ;  /* 0x0000000402027c24 */ /* 0x001fca000f8e0203 */
[----:B--2---:R-:W-:-:S13]  /*0080*/  ISETP.GE.AND P0, PT, R2, R5, PT ;  /* 0x000000050200720c */ /* 0x004fda0003f06270 */
[----:B-1----:R-:W-:Y:S05]  /*0090*/  @P0 BRA `(.L_x_38) ;  /* 0x0000000400dc0947 */ /* 0x002fea0003800000 */
[----:B------:R-:W-:Y:S01]  /*00a0*/  ISETP.NE.AND P0, PT, R2, RZ, PT ;  /* 0x000000ff0200720c */ /* 0x000fe20003f05270 */
[----:B------:R-:W-:Y:S01]  /*00b0*/  BSSY.RECONVERGENT B1, `(.L_x_39) ;  /* 0x0000033000017945 */ /* 0x000fe20003800200 */
[----:B------:R-:W-:-:S11]  /*00c0*/  IMAD.MOV.U32 R0, RZ, RZ, RZ ;  /* 0x000000ffff007224 */ /* 0x000fd600078e00ff */
[----:B------:R-:W-:Y:S05]  /*00d0*/  @!P0 BRA `(.L_x_40) ;  /* 0x0000000000c08947 */ /* 0x000fea0003800000 */
[----:B------:R-:W-:Y:S01]  /*00e0*/  VIMNMX.U32 R4, PT, PT, R2, R5, PT ;  /* 0x0000000502047248 */ /* 0x000fe20003fe0000 */
[----:B------:R-:W-:Y:S01]  /*00f0*/  BSSY.RECONVERGENT B2, `(.L_x_41) ;  /* 0x000001e000027945 */ /* 0x000fe20003800200 */
[----:B------:R-:W-:Y:S02]  /*0100*/  IMAD.MOV.U32 R0, RZ, RZ, RZ ;  /* 0x000000ffff007224 */ /* 0x000fe400078e00ff */
[C---:B------:R-:W-:Y:S02]  /*0110*/  ISETP.GE.U32.AND P0, PT, R4.reuse, 0x4, PT ;  /* 0x000000040400780c */ /* 0x040fe40003f06070 */
[----:B------:R-:W-:-:S04]  /*0120*/  LOP3.LUT R3, R4, 0x3, RZ, 0xc0, !PT ;  /* 0x0000000304037812 */ /* 0x000fc800078ec0ff */
[----:B------:R-:W-:-:S07]  /*0130*/  ISETP.NE.AND P1, PT, R3, RZ, PT ;  /* 0x000000ff0300720c */ /* 0x000fce0003f25270 */
[----:B------:R-:W-:Y:S06]  /*0140*/  @!P0 BRA `(.L_x_42) ;  /* 0x0000000000608947 */ /* 0x000fec0003800000 */
[----:B------:R-:W0:Y:S01]  /*0150*/  LDC.64 R6, c[0x0][0x390] ;  /* 0x0000e400ff067b82 */ /* 0x000e220000000a00 */
[----:B------:R-:W-:Y:S01]  /*0160*/  LOP3.LUT R0, R4, 0xffffffc, RZ, 0xc0, !PT ;  /* 0x0ffffffc04007812 */ /* 0x000fe200078ec0ff */
[----:B------:R-:W-:-:S06]  /*0170*/  IMAD.MOV.U32 R27, RZ, RZ, RZ ;  /* 0x000000ffff1b7224 */ /* 0x000fcc00078e00ff */
[----:B------:R-:W1:Y:S08]  /*0180*/  LDC.64 R8, c[0x0][0x380] ;  /* 0x0000e000ff087b82 */ /* 0x000e700000000a00 */
[----:B------:R-:W2:Y:S02]  /*0190*/  LDC.64 R10, c[0x0][0x388] ;  /* 0x0000e200ff0a7b82 */ /* 0x000ea40000000a00 */
.L_x_43:
[----:B---3--:R-:W-:-:S04]  /*01a0*/  IMAD R15, R2, R5, R27 ;  /* 0x00000005020f7224 */ /* 0x008fc800078e021b */
[----:B-1----:R-:W-:-:S05]  /*01b0*/  IMAD.WIDE R16, R15, 0x8, R8 ;  /* 0x000000080f107825 */ /* 0x002fca00078e0208 */
[----:B------:R-:W3:Y:S01]  /*01c0*/  LDG.E.64 R18, desc[UR8][R16.64] ;  /* 0x0000000810127981 */ /* 0x000ee2000c1e1b00 */
[----:B--2---:R-:W-:-:S04]  /*01d0*/  IMAD.WIDE R12, R15, 0x8, R10 ;  /* 0x000000080f0c7825 */ /* 0x004fc800078e020a */
[----:B0-----:R-:W-:Y:S01]  /*01e0*/  IMAD.WIDE R14, R15, 0x8, R6 ;  /* 0x000000080f0e7825 */ /* 0x001fe200078e0206 */
[----:B---3--:R3:W-:Y:S04]  /*01f0*/  STG.E.64 desc[UR8][R12.64], R18 ;  /* 0x000000120c007986 */ /* 0x0087e8000c101b08 */
[----:B------:R3:W-:Y:S04]  /*0200*/  STG.E.64 desc[UR8][R14.64], R18 ;  /* 0x000000120e007986 */ /* 0x0007e8000c101b08 */
[----:B------:R-:W2:Y:S04]  /*0210*/  LDG.E.64 R20, desc[UR8][R16.64+0x8] ;  /* 0x0000080810147981 */ /* 0x000ea8000c1e1b00 */
[----:B--2---:R3:W-:Y:S04]  /*0220*/  STG.E.64 desc[UR8][R12.64+0x8], R20 ;  /* 0x000008140c007986 */ /* 0x0047e8000c101b08 */
[----:B------:R3:W-:Y:S04]  /*0230*/  STG.E.64 desc[UR8][R14.64+0x8], R20 ;  /* 0x000008140e007986 */ /* 0x0007e8000c101b08 */
[----:B------:R-:W2:Y:S04]  /*0240*/  LDG.E.64 R22, desc[UR8][R16.64+0x10] ;  /* 0x0000100810167981 */ /* 0x000ea8000c1e1b00 */
[----:B--2---:R3:W-:Y:S04]  /*0250*/  STG.E.64 desc[UR8][R12.64+0x10], R22 ;  /* 0x000010160c007986 */ /* 0x0047e8000c101b08 */
[----:B------:R3:W-:Y:S04]  /*0260*/  STG.E.64 desc[UR8][R14.64+0x10], R22 ;  /* 0x000010160e007986 */ /* 0x0007e8000c101b08 */
[----:B------:R-:W2:Y:S01]  /*0270*/  LDG.E.64 R24, desc[UR8][R16.64+0x18] ;  /* 0x0000180810187981 */ /* 0x000ea2000c1e1b00 */
[----:B------:R-:W-:-:S05]  /*0280*/  VIADD R27, R27, 0x4 ;  /* 0x000000041b1b7836 */ /* 0x000fca0000000000 */
[----:B------:R-:W-:Y:S01]  /*0290*/  ISETP.NE.AND P0, PT, R27, R0, PT ;  /* 0x000000001b00720c */ /* 0x000fe20003f05270 */
[----:B--2---:R3:W-:Y:S04]  /*02a0*/  STG.E.64 desc[UR8][R12.64+0x18], R24 ;  /* 0x000018180c007986 */ /* 0x0047e8000c101b08 */
[----:B------:R3:W-:Y:S08]  /*02b0*/  STG.E.64 desc[UR8][R14.64+0x18], R24 ;  /* 0x000018180e007986 */ /* 0x0007f0000c101b08 */
[----:B------:R-:W-:Y:S05]  /*02c0*/  @P0 BRA `(.L_x_43) ;  /* 0xfffffffc00b40947 */ /* 0x000fea000383ffff */
.L_x_42:
[----:B------:R-:W-:Y:S05]  /*02d0*/  BSYNC.RECONVERGENT B2 ;  /* 0x0000000000027941 */ /* 0x000fea0003800200 */
.L_x_41:
[----:B------:R-:W-:Y:S05]  /*02e0*/  @!P1 BRA `(.L_x_40) ;  /* 0x00000000003c9947 */ /* 0x000fea0003800000 */
[----:B------:R-:W0:Y:S01]  /*02f0*/  LDC.64 R16, c[0x0][0x390] ;  /* 0x0000e400ff107b82 */ /* 0x000e220000000a00 */
[----:B------:R-:W-:-:S07]  /*0300*/  IMAD.MOV.U32 R4, RZ, RZ, RZ ;  /* 0x000000ffff047224 */ /* 0x000fce00078e00ff */
[----:B---3--:R-:W1:Y:S08]  /*0310*/  LDC.64 R12, c[0x0][0x380] ;  /* 0x0000e000ff0c7b82 */ /* 0x008e700000000a00 */
[----:B------:R-:W2:Y:S02]  /*0320*/  LDC.64 R14, c[0x0][0x388] ;  /* 0x0000e200ff0e7b82 */ /* 0x000ea40000000a00 */
.L_x_44:
[----:B----4-:R-:W-:-:S04]  /*0330*/  IMAD R11, R2, R5, R0 ;  /* 0x00000005020b7224 */ /* 0x010fc800078e0200 */
[----:B-1----:R-:W-:-:S06]  /*0340*/  IMAD.WIDE R6, R11, 0x8, R12 ;  /* 0x000000080b067825 */ /* 0x002fcc00078e020c */
[----:B------:R-:W3:Y:S01]  /*0350*/  LDG.E.64 R6, desc[UR8][R6.64] ;  /* 0x0000000806067981 */ /* 0x000ee2000c1e1b00 */
[----:B--2---:R-:W-:Y:S01]  /*0360*/  IMAD.WIDE R8, R11, 0x8, R14 ;  /* 0x000000080b087825 */ /* 0x004fe200078e020e */
[----:B------:R-:W-:-:S03]  /*0370*/  IADD3 R0, PT, PT, R0, 0x1, RZ ;  /* 0x0000000100007810 */ /* 0x000fc60007ffe0ff */
[----:B0-----:R-:W-:-:S04]  /*0380*/  IMAD.WIDE R10, R11, 0x8, R16 ;  /* 0x000000080b0a7825 */ /* 0x001fc800078e0210 */
[----:B------:R-:W-:-:S05]  /*0390*/  VIADD R4, R4, 0x1 ;  /* 0x0000000104047836 */ /* 0x000fca0000000000 */
[----:B------:R-:W-:Y:S01]  /*03a0*/  ISETP.NE.AND P0, PT, R4, R3, PT ;  /* 0x000000030400720c */ /* 0x000fe20003f05270 */
[----:B---3--:R4:W-:Y:S04]  /*03b0*/  STG.E.64 desc[UR8][R8.64], R6 ;  /* 0x0000000608007986 */ /* 0x0089e8000c101b08 */
[----:B------:R4:W-:Y:S08]  /*03c0*/  STG.E.64 desc[UR8][R10.64], R6 ;  /* 0x000000060a007986 */ /* 0x0009f0000c101b08 */
[----:B------:R-:W-:Y:S05]  /*03d0*/  @P0 BRA `(.L_x_44) ;  /* 0xfffffffc00d40947 */ /* 0x000fea000383ffff */
.L_x_40:
[----:B------:R-:W-:Y:S05]  /*03e0*/  BSYNC.RECONVERGENT B1 ;  /* 0x0000000000017941 */ /* 0x000fea0003800200 */
.L_x_39:
[----:B------:R-:W-:-:S13]  /*03f0*/  ISETP.GE.AND P0, PT, R0, R5, PT ;  /* 0x000000050000720c */ /* 0x000fda0003f06270 */
[----:B------:R-:W-:Y:S05]  /*0400*/  @P0 BRA `(.L_x_38) ;  /* 0x0000000400000947 */ /* 0x000fea0003800000 */
[----:B----4-:R-:W0:Y:S01]  /*0410*/  LDC.64 R6, c[0x0][0x390] ;  /* 0x0000e400ff067b82 */ /* 0x010e220000000a00 */
[--C-:B------:R-:W-:Y:S01]  /*0420*/  IMAD.IADD R3, R5, 0x1, -R0.reuse ;  /* 0x0000000105037824 */ /* 0x100fe200078e0a00 */
[----:B------:R-:W-:Y:S04]  /*0430*/  BSSY.RECONVERGENT B1, `(.L_x_45) ;  /* 0x0000017000017945 */ /* 0x000fe80003800200 */
[----:B---3--:R-:W-:Y:S01]  /*0440*/  LOP3.LUT P0, R23, R3, 0x3, RZ, 0xc0, !PT ;  /* 0x0000000303177812 */ /* 0x008fe2000780c0ff */
[----:B------:R-:W-:-:S12]  /*0450*/  IMAD.MOV.U32 R3, RZ, RZ, R0 ;  /* 0x000000ffff037224 */ /* 0x000fd800078e0000 */
[----:B------:R-:W-:Y:S05]  /*0460*/  @!P0 BRA `(.L_x_46) ;  /* 0x00000000004c8947 */ /* 0x000fea0003800000 */
[----:B------:R-:W1:Y:S01]  /*0470*/  LDC.64 R8, c[0x0][0x390] ;  /* 0x0000e400ff087b82 */ /* 0x000e620000000a00 */
[----:B------:R-:W-:Y:S02]  /*0480*/  IMAD.MOV.U32 R4, RZ, RZ, RZ ;  /* 0x000000ffff047224 */ /* 0x000fe400078e00ff */
[----:B------:R-:W-:-:S05]  /*0490*/  IMAD.MOV.U32 R3, RZ, RZ, R0 ;  /* 0x000000ffff037224 */ /* 0x000fca00078e0000 */
[----:B------:R-:W2:Y:S08]  /*04a0*/  LDC.64 R10, c[0x0][0x380] ;  /* 0x0000e000ff0a7b82 */ /* 0x000eb00000000a00 */
[----:B------:R-:W3:Y:S02]  /*04b0*/  LDC.64 R12, c[0x0][0x388] ;  /* 0x0000e200ff0c7b82 */ /* 0x000ee40000000a00 */
.L_x_47:
[----:B----4-:R-:W-:-:S04]  /*04c0*/  IMAD R21, R2, R5, R3 ;  /* 0x0000000502157224 */ /* 0x010fc800078e0203 */
[----:B--2---:R-:W-:-:S06]  /*04d0*/  IMAD.WIDE R14, R21, 0x8, R10 ;  /* 0x00000008150e7825 */ /* 0x004fcc00078e020a */
[----:B------:R-:W2:Y:S01]  /*04e0*/  LDG.E.64 R14, desc[UR8][R14.64] ;  /* 0x000000080e0e7981 */ /* 0x000ea2000c1e1b00 */
[----:B------:R-:W-:Y:S01]  /*04f0*/  ISETP.NE.AND P0, PT, R2, R3, PT ;  /* 0x000000030200720c */ /* 0x000fe20003f05270 */
[C---:B-1----:R-:W-:Y:S01]  /*0500*/  IMAD.WIDE R18, R21.reuse, 0x8, R8 ;  /* 0x0000000815127825 */ /* 0x042fe200078e0208 */
[----:B------:R-:W-:Y:S02]  /*0510*/  IADD3 R4, PT, PT, R4, 0x1, RZ ;  /* 0x0000000104047810 */ /* 0x000fe40007ffe0ff */
[----:B------:R-:W-:Y:S01]  /*0520*/  FSEL R17, RZ, 1.875, P0 ;  /* 0x3ff00000ff117808 */ /* 0x000fe20000000000 */
[----:B---3--:R-:W-:Y:S01]  /*0530*/  IMAD.WIDE R20, R21, 0x8, R12 ;  /* 0x0000000815147825 */ /* 0x008fe200078e020c */
[----:B------:R-:W-:-:S03]  /*0540*/  ISETP.NE.AND P0, PT, R4, R23, PT ;  /* 0x000000170400720c */ /* 0x000fc60003f05270 */
[----:B------:R-:W-:Y:S02]  /*0550*/  IMAD.MOV.U32 R16, RZ, RZ, RZ ;  /* 0x000000ffff107224 */ /* 0x000fe400078e00ff */
[----:B------:R-:W-:Y:S01]  /*0560*/  VIADD R3, R3, 0x1 ;  /* 0x0000000103037836 */ /* 0x000fe20000000000 */
[----:B--2---:R4:W-:Y:S04]  /*0570*/  STG.E.64 desc[UR8][R18.64], R14 ;  /* 0x0000000e12007986 */ /* 0x0049e8000c101b08 */
[----:B------:R4:W-:Y:S03]  /*0580*/  STG.E.64 desc[UR8][R20.64], R16 ;  /* 0x0000001014007986 */ /* 0x0009e6000c101b08 */
[----:B------:R-:W-:Y:S05]  /*0590*/  @P0 BRA `(.L_x_47) ;  /* 0xfffffffc00c80947 */ /* 0x000fea000383ffff */
.L_x_46:
[----:B------:R-:W-:Y:S05]  /*05a0*/  BSYNC.RECONVERGENT B1 ;  /* 0x0000000000017941 */ /* 0x000fea0003800200 */
.L_x_45:
[----:B------:R-:W1:Y:S01]  /*05b0*/  LDC.64 R10, c[0x0][0x380] ;  /* 0x0000e000ff0a7b82 */ /* 0x000e620000000a00 */
[----:B------:R-:W-:-:S05]  /*05c0*/  IMAD.IADD R0, R0, 0x1, -R5 ;  /* 0x0000000100007824 */ /* 0x000fca00078e0a05 */
[----:B------:R-:W-:Y:S02]  /*05d0*/  ISETP.GT.U32.AND P0, PT, R0, -0x4, PT ;  /* 0xfffffffc0000780c */ /* 0x000fe40003f04070 */
[----:B------:R-:W2:Y:S11]  /*05e0*/  LDC.64 R8, c[0x0][0x388] ;  /* 0x0000e200ff087b82 */ /* 0x000eb60000000a00 */
[----:B------:R-:W-:Y:S05]  /*05f0*/  @P0 BRA `(.L_x_38) ;  /* 0x0000000000840947 */ /* 0x000fea0003800000 */
.L_x_48:
[----:B--2-4-:R-:W-:-:S04]  /*0600*/  IMAD R15, R2, R5, R3 ;  /* 0x00000005020f7224 */ /* 0x014fc800078e0203 */
[----:B-1----:R-:W-:-:S05]  /*0610*/  IMAD.WIDE R16, R15, 0x8, R10 ;  /* 0x000000080f107825 */ /* 0x002fca00078e020a */
[----:B------:R-:W3:Y:S01]  /*0620*/  LDG.E.64 R18, desc[UR8][R16.64] ;  /* 0x0000000810127981 */ /* 0x000ee2000c1e1b00 */
[----:B------:R-:W-:Y:S01]  /*0630*/  ISETP.NE.AND P0, PT, R2, R3, PT ;  /* 0x000000030200720c */ /* 0x000fe20003f05270 */
[----:B0-----:R-:W-:-:S03]  /*0640*/  IMAD.WIDE R12, R15, 0x8, R6 ;  /* 0x000000080f0c7825 */ /* 0x001fc600078e0206 */
[----:B------:R-:W-:Y:S01]  /*0650*/  FSEL R27, RZ, 1.875, P0 ;  /* 0x3ff00000ff1b7808 */ /* 0x000fe20000000000 */
[----:B--2---:R-:W-:-:S04]  /*0660*/  IMAD.WIDE R14, R15, 0x8, R8 ;  /* 0x000000080f0e7825 */ /* 0x004fc800078e0208 */
[----:B------:R-:W-:Y:S01]  /*0670*/  IMAD.MOV.U32 R26, RZ, RZ, RZ ;  /* 0x000000ffff1a7224 */ /* 0x000fe200078e00ff */
[----:B---3--:R-:W-:Y:S04]  /*0680*/  STG.E.64 desc[UR8][R12.64], R18 ;  /* 0x000000120c007986 */ /* 0x008fe8000c101b08 */
[----:B------:R0:W-:Y:S04]  /*0690*/  STG.E.64 desc[UR8][R14.64], R26 ;  /* 0x0000001a0e007986 */ /* 0x0001e8000c101b08 */
[----:B------:R-:W2:Y:S01]  /*06a0*/  LDG.E.64 R20, desc[UR8][R16.64+0x8] ;  /* 0x0000080810147981 */ /* 0x000ea2000c1e1b00 */
[----:B------:R-:W-:-:S02]  /*06b0*/  VIADD R23, R3, 0x1 ;  /* 0x0000000103177836 */ /* 0x000fc40000000000 */
[----:B------:R-:W-:-:S03]  /*06c0*/  IMAD.MOV.U32 R24, RZ, RZ, RZ ;  /* 0x000000ffff187224 */ /* 0x000fc600078e00ff */
[----:B------:R-:W-:-:S04]  /*06d0*/  ISETP.NE.AND P0, PT, R2, R23, PT ;  /* 0x000000170200720c */ /* 0x000fc80003f05270 */
[----:B------:R-:W-:Y:S01]  /*06e0*/  FSEL R25, RZ, 1.875, P0 ;  /* 0x3ff00000ff197808 */ /* 0x000fe20000000000 */
[----:B--2---:R1:W-:Y:S04]  /*06f0*/  STG.E.64 desc[UR8][R12.64+0x8], R20 ;  /* 0x000008140c007986 */ /* 0x0043e8000c101b08 */
[----:B------:R2:W-:Y:S04]  /*0700*/  STG.E.64 desc[UR8][R14.64+0x8], R24 ;  /* 0x000008180e007986 */ /* 0x0005e8000c101b08 */
[----:B------:R-:W3:Y:S01]  /*0710*/  LDG.E.64 R22, desc[UR8][R16.64+0x10] ;  /* 0x0000100810167981 */ /* 0x000ee2000c1e1b00 */
[----:B------:R-:W-:-:S04]  /*0720*/  IADD3 R29, PT, PT, R3, 0x2, RZ ;  /* 0x00000002031d7810 */ /* 0x000fc80007ffe0ff */
[----:B------:R-:W-:-:S04]  /*0730*/  ISETP.NE.AND P0, PT, R2, R29, PT ;  /* 0x0000001d0200720c */ /* 0x000fc80003f05270 */
[----:B0-----:R-:W-:Y:S01]  /*0740*/  FSEL R27, RZ, 1.875, P0 ;  /* 0x3ff00000ff1b7808 */ /* 0x001fe20000000000 */
[----:B------:R-:W-:Y:S01]  /*0750*/  VIADD R29, R3, 0x3 ;  /* 0x00000003031d7836 */ /* 0x000fe20000000000 */
[----:B---3--:R2:W-:Y:S04]  /*0760*/  STG.E.64 desc[UR8][R12.64+0x10], R22 ;  /* 0x000010160c007986 */ /* 0x0085e8000c101b08 */
[----:B------:R2:W-:Y:S04]  /*0770*/  STG.E.64 desc[UR8][R14.64+0x10], R26 ;  /* 0x0000101a0e007986 */ /* 0x0005e8000c101b08 */
[----:B------:R-:W3:Y:S01]  /*0780*/  LDG.E.64 R18, desc[UR8][R16.64+0x18] ;  /* 0x0000180810127981 */ /* 0x000ee2000c1e1b00 */
[----:B------:R-:W-:Y:S01]  /*0790*/  ISETP.NE.AND P0, PT, R2, R29, PT ;  /* 0x0000001d0200720c */ /* 0x000fe20003f05270 */
[----:B-1----:R-:W-:-:S02]  /*07a0*/  IMAD.MOV.U32 R20, RZ, RZ, RZ ;  /* 0x000000ffff147224 */ /* 0x002fc400078e00ff */
[----:B------:R-:W-:Y:S01]  /*07b0*/  VIADD R3, R3, 0x4 ;  /* 0x0000000403037836 */ /* 0x000fe20000000000 */
[----:B------:R-:W-:-:S04]  /*07c0*/  FSEL R21, RZ, 1.875, P0 ;  /* 0x3ff00000ff157808 */ /* 0x000fc80000000000 */
[----:B------:R-:W-:Y:S01]  /*07d0*/  ISETP.NE.AND P0, PT, R3, R5, PT ;  /* 0x000000050300720c */ /* 0x000fe20003f05270 */
[----:B---3--:R2:W-:Y:S04]  /*07e0*/  STG.E.64 desc[UR8][R12.64+0x18], R18 ;  /* 0x000018120c007986 */ /* 0x0085e8000c101b08 */
[----:B------:R2:W-:Y:S08]  /*07f0*/  STG.E.64 desc[UR8][R14.64+0x18], R20 ;  /* 0x000018140e007986 */ /* 0x0005f0000c101b08 */
[----:B------:R-:W-:Y:S05]  /*0800*/  @P0 BRA `(.L_x_48) ;  /* 0xfffffffc007c0947 */ /* 0x000fea000383ffff */
.L_x_38:
[----:B------:R-:W-:Y:S05]  /*0810*/  BSYNC.RECONVERGENT B0 ;  /* 0x0000000000007941 */ /* 0x000fea0003800200 */
.L_x_37:
[----:B------:R-:W-:Y:S01]  /*0820*/  BAR.SYNC.DEFER_BLOCKING 0x0 ;  /* 0x0000000000007b1d */ /* 0x000fe20000010000 */
[----:B------:R-:W-:-:S13]  /*0830*/  ISETP.GE.AND P0, PT, R5, 0x1, PT ;  /* 0x000000010500780c */ /* 0x000fda0003f06270 */
[----:B------:R-:W-:Y:S05]  /*0840*/  @!P0 EXIT ;  /* 0x000000000000894d */ /* 0x000fea0003800000 */
[----:B------:R-:W-:Y:S01]  /*0850*/  IMAD R3, R2, R5, RZ ;  /* 0x0000000502037224 */ /* 0x000fe200078e02ff */
[----:B0---4-:R-:W-:Y:S01]  /*0860*/  PRMT R7, RZ, 0x7610, R7 ;  /* 0x00007610ff077816 */ /* 0x011fe20000000007 */
[----:B------:R-:W-:Y:S01]  /*0870*/  VIADD R4, R5, 0x1 ;  /* 0x0000000105047836 */ /* 0x000fe20000000000 */
[----:B------:R-:W-:Y:S01]  /*0880*/  PRMT R5, RZ, 0x7610, R5 ;  /* 0x00007610ff057816 */ /* 0x000fe20000000005 */
[----:B------:R-:W-:Y:S01]  /*0890*/  IMAD.MOV.U32 R6, RZ, RZ, RZ ;  /* 0x000000ffff067224 */ /* 0x000fe200078e00ff */
[----:B------:R-:W0:Y:S06]  /*08a0*/  LDCU.U16 UR6, c[0x0][0x398] ;  /* 0x00007300ff0677ac */ /* 0x000e2c0008000400 */
.L_x_64:
[----:B--2---:R-:W2:Y:S01]  /*08b0*/  LDCU UR4, c[0x0][0x398] ;  /* 0x00007300ff0477ac */ /* 0x004ea20008000800 */
[----:B------:R-:W-:Y:S01]  /*08c0*/  ISETP.GT.U32.AND P0, PT, R2, R6, PT ;  /* 0x000000060200720c */ /* 0x000fe20003f04070 */
[----:B------:R-:W-:Y:S01]  /*08d0*/  BSSY.RECONVERGENT B0, `(.L_x_49) ;  /* 0x00000c8000007945 */ /* 0x000fe20003800200 */
[----:B--2---:R-:W-:-:S11]  /*08e0*/  MOV R9, UR4 ;  /* 0x0000000400097c02 */ /* 0x004fd60008000f00 */
[----:B------:R-:W-:Y:S05]  /*08f0*/  @!P0 BRA `(.L_x_50) ;  /* 0x0000000c00148947 */ /* 0x000fea0003800000 */
[----:B---3--:R-:W2:Y:S01]  /*0900*/  LDC.64 R14, c[0x0][0x390] ;  /* 0x0000e400ff0e7b82 */ /* 0x008ea20000000a00 */
[----:B------:R-:W-:-:S04]  /*0910*/  IMAD R23, R6, R9, RZ ;  /* 0x0000000906177224 */ /* 0x000fc800078e02ff */
[----:B-1----:R-:W-:-:S04]  /*0920*/  IMAD.IADD R11, R23, 0x1, R6 ;  /* 0x00000001170b7824 */ /* 0x002fc800078e0206 */
[----:B--2---:R-:W-:-:S06]  /*0930*/  IMAD.WIDE.U32 R10, R11, 0x8, R14 ;  /* 0x000000080b0a7825 */ /* 0x004fcc00078e000e */
[----:B------:R-:W2:Y:S01]  /*0940*/  LDG.E.64 R10, desc[UR8][R10.64] ;  /* 0x000000080a0a7981 */ /* 0x000ea2000c1e1b00 */
[----:B------:R-:W-:Y:S01]  /*0950*/  BSSY.RECONVERGENT B1, `(.L_x_51) ;  /* 0x000001e000017945 */ /* 0x000fe20003800200 */
[----:B------:R-:W-:Y:S01]  /*0960*/  IMAD.IADD R22, R9, 0x1, -R6 ;  /* 0x0000000109167824 */ /* 0x000fe200078e0a06 */
[----:B------:R-:W-:Y:S01]  /*0970*/  CS2R R12, SRZ ;  /* 0x00000000000c7805 */ /* 0x000fe2000001ff00 */
[----:B--2---:R-:W-:-:S14]  /*0980*/  DSETP.NEU.AND P0, PT, R10, RZ, PT ;  /* 0x000000ff0a00722a */ /* 0x004fdc0003f0d000 */
[----:B------:R-:W-:Y:S05]  /*0990*/  @!P0 BRA `(.L_x_52) ;  /* 0x0000000000648947 */ /* 0x000fea0003800000 */
[----:B------:R-:W-:-:S04]  /*09a0*/  IMAD.IADD R13, R3, 0x1, R6 ;  /* 0x00000001030d7824 */ /* 0x000fc800078e0206 */
[----:B------:R-:W-:-:S06]  /*09b0*/  IMAD.WIDE.U32 R12, R13, 0x8, R14 ;  /* 0x000000080d0c7825 */ /* 0x000fcc00078e000e */
[----:B------:R-:W2:Y:S01]  /*09c0*/  LDG.E.64 R12, desc[UR8][R12.64] ;  /* 0x000000080c0c7981 */ /* 0x000ea2000c1e1b00 */
[----:B------:R-:W1:Y:S01]  /*09d0*/  MUFU.RCP64H R9, R11 ;  /* 0x0000000b00097308 */ /* 0x000e620000001800 */
[----:B------:R-:W-:Y:S01]  /*09e0*/  IMAD.MOV.U32 R8, RZ, RZ, 0x1 ;  /* 0x00000001ff087424 */ /* 0x000fe200078e00ff */
[----:B------:R-:W-:Y:S05]  /*09f0*/  BSSY.RECONVERGENT B2, `(.L_x_53) ;  /* 0x0000011000027945 */ /* 0x000fea0003800200 */
[----:B-1----:R-:W-:-:S08]  /*0a00*/  DFMA R14, -R10, R8, 1 ;  /* 0x3ff000000a0e742b */ /* 0x002fd00000000108 */
[----:B------:R-:W-:-:S08]  /*0a10*/  DFMA R14, R14, R14, R14 ;  /* 0x0000000e0e0e722b */ /* 0x000fd0000000000e */
[----:B------:R-:W-:-:S08]  /*0a20*/  DFMA R14, R8, R14, R8 ;  /* 0x0000000e080e722b */ /* 0x000fd00000000008 */
[----:B------:R-:W-:-:S08]  /*0a30*/  DFMA R8, -R10, R14, 1 ;  /* 0x3ff000000a08742b */ /* 0x000fd0000000010e */
[----:B------:R-:W-:-:S08]  /*0a40*/  DFMA R8, R14, R8, R14 ;  /* 0x000000080e08722b */ /* 0x000fd0000000000e */
[----:B--2---:R-:W-:Y:S01]  /*0a50*/  DMUL R14, R12, R8 ;  /* 0x000000080c0e7228 */ /* 0x004fe20000000000 */
[----:B------:R-:W-:-:S07]  /*0a60*/  FSETP.GEU.AND P1, PT, |R13|, 6.5827683646048100446e-37, PT ;  /* 0x036000000d00780b */ /* 0x000fce0003f2e200 */
[----:B------:R-:W-:-:S08]  /*0a70*/  DFMA R16, -R10, R14, R12 ;  /* 0x0000000e0a10722b */ /* 0x000fd0000000010c */
[----:B------:R-:W-:-:S10]  /*0a80*/  DFMA R8, R8, R16, R14 ;  /* 0x000000100808722b */ /* 0x000fd4000000000e */
[----:B------:R-:W-:-:S05]  /*0a90*/  FFMA R0, RZ, R11, R9 ;  /* 0x0000000bff007223 */ /* 0x000fca0000000009 */
[----:B------:R-:W-:-:S13]  /*0aa0*/  FSETP.GT.AND P0, PT, |R0|, 1.469367938527859385e-39, PT ;  /* 0x001000000000780b */ /* 0x000fda0003f04200 */
[----:B------:R-:W-:Y:S05]  /*0ab0*/  @P0 BRA P1, `(.L_x_54) ;  /* 0x0000000000100947 */ /* 0x000fea0000800000 */
[----:B------:R-:W-:-:S07]  /*0ac0*/  MOV R0, 0xae0 ;  /* 0x00000ae000007802 */ /* 0x000fce0000000f00 */
[----:B0-----:R-:W-:Y:S05]  /*0ad0*/  CALL.REL.NOINC `($__internal_1_$__cuda_sm20_div_rn_f64_full) ;  /* 0x0000000800b87944 */ /* 0x001fea0003c00000 */
[----:B------:R-:W-:Y:S01]  /*0ae0*/  IMAD.MOV.U32 R8, RZ, RZ, R16 ;  /* 0x000000ffff087224 */ /* 0x000fe200078e0010 */
[----:B------:R-:W-:-:S07]  /*0af0*/  MOV R9, R17 ;  /* 0x0000001100097202 */ /* 0x000fce0000000f00 */
.L_x_54:
[----:B0-----:R-:W-:Y:S05]  /*0b00*/  BSYNC.RECONVERGENT B2 ;  /* 0x0000000000027941 */ /* 0x001fea0003800200 */
.L_x_53:
[----:B------:R-:W-:Y:S02]  /*0b10*/  IMAD.MOV.U32 R12, RZ, RZ, R8 ;  /* 0x000000ffff0c7224 */ /* 0x000fe400078e0008 */
[----:B------:R-:W-:-:S07]  /*0b20*/  IMAD.MOV.U32 R13, RZ, RZ, R9 ;  /* 0x000000ffff0d7224 */ /* 0x000fce00078e0009 */
.L_x_52:
[----:B0-----:R-:W-:Y:S05]  /*0b30*/  BSYNC.RECONVERGENT B1 ;  /* 0x0000000000017941 */ /* 0x001fea0003800200 */
.L_x_51:
[----:B------:R-:W0:Y:S01]  /*0b40*/  LDCU UR4, c[0x0][0x398] ;  /* 0x00007300ff0477ac */ /* 0x000e220008000800 */
[----:B------:R-:W-:Y:S01]  /*0b50*/  BSSY.RECONVERGENT B1, `(.L_x_55) ;  /* 0x0000043000017945 */ /* 0x000fe20003800200 */
[----:B------:R-:W-:Y:S01]  /*0b60*/  LOP3.LUT P0, RZ, R22, 0x7, RZ, 0xc0, !PT ;  /* 0x0000000716ff7812 */ /* 0x000fe2000780c0ff */
[----:B0-----:R-:W-:-:S04]  /*0b70*/  IMAD.U32 R9, RZ, RZ, UR4 ;  /* 0x00000004ff097e24 */ /* 0x001fc8000f8e00ff */
[----:B------:R-:W-:-:S05]  /*0b80*/  IMAD.IADD R0, R6, 0x1, -R9 ;  /* 0x0000000106007824 */ /* 0x000fca00078e0a09 */
[----:B------:R-:W-:Y:S01]  /*0b90*/  ISETP.GT.U32.AND P1, PT, R0, -0x8, PT ;  /* 0xfffffff80000780c */ /* 0x000fe20003f24070 */
[----:B------:R-:W-:-:S12]  /*0ba0*/  IMAD.MOV.U32 R0, RZ, RZ, R6 ;  /* 0x000000ffff007224 */ /* 0x000fd800078e0006 */
[----:B------:R-:W-:Y:S05]  /*0bb0*/  @P1 BRA `(.L_x_56) ;  /* 0x0000000000f01947 */ /* 0x000fea0003800000 */
[----:B------:R-:W0:Y:S01]  /*0bc0*/  LDCU.64 UR4, c[0x0][0x390] ;  /* 0x00007200ff0477ac */ /* 0x000e220008000a00 */
[----:B------:R-:W-:Y:S01]  /*0bd0*/  IMAD R15, R4, R6, RZ ;  /* 0x00000006040f7224 */ /* 0x000fe200078e02ff */
[----:B------:R-:W-:Y:S01]  /*0be0*/  LOP3.LUT R8, R22, 0xfffffff8, RZ, 0xc0, !PT ;  /* 0xfffffff816087812 */ /* 0x000fe200078ec0ff */
[--C-:B------:R-:W-:Y:S02]  /*0bf0*/  IMAD.IADD R17, R3, 0x1, R6.reuse ;  /* 0x0000000103117824 */ /* 0x100fe400078e0206 */
[----:B------:R-:W-:Y:S02]  /*0c00*/  IMAD.MOV.U32 R0, RZ, RZ, R6 ;  /* 0x000000ffff007224 */ /* 0x000fe400078e0006 */
[----:B------:R-:W-:Y:S01]  /*0c10*/  IMAD.MOV R8, RZ, RZ, -R8 ;  /* 0x000000ffff087224 */ /* 0x000fe200078e0a08 */
[----:B0-----:R-:W-:-:S04]  /*0c20*/  UIADD3 UR4, UP0, UPT, UR4, 0x20, URZ ;  /* 0x0000002004047890 */ /* 0x001fc8000ff1e0ff */
[----:B------:R-:W-:Y:S02]  /*0c30*/  UIADD3.X UR5, UPT, UPT, URZ, UR5, URZ, UP0, !UPT ;  /* 0x00000005ff057290 */ /* 0x000fe400087fe4ff */
[----:B------:R-:W-:-:S04]  /*0c40*/  MOV R10, UR4 ;  /* 0x00000004000a7c02 */ /* 0x000fc80008000f00 */
[----:B------:R-:W-:Y:S02]  /*0c50*/  IMAD.U32 R11, RZ, RZ, UR5 ;  /* 0x00000005ff0b7e24 */ /* 0x000fe4000f8e00ff */
[----:B------:R-:W-:-:S04]  /*0c60*/  IMAD.WIDE.U32 R14, R15, 0x8, R10 ;  /* 0x000000080f0e7825 */ /* 0x000fc800078e000a */
[----:B------:R-:W-:-:S04]  /*0c70*/  IMAD.WIDE.U32 R10, R17, 0x8, R10 ;  /* 0x00000008110a7825 */ /* 0x000fc800078e000a */
[----:B------:R-:W-:Y:S01]  /*0c80*/  IMAD.MOV.U32 R24, RZ, RZ, R14 ;  /* 0x000000ffff187224 */ /* 0x000fe200078e000e */
[----:B------:R-:W-:Y:S01]  /*0c90*/  MOV R19, R11 ;  /* 0x0000000b00137202 */ /* 0x000fe20000000f00 */
[----:B------:R-:W-:Y:S02]  /*0ca0*/  IMAD.MOV.U32 R25, RZ, RZ, R15 ;  /* 0x000000ffff197224 */ /* 0x000fe400078e000f */
[----:B------:R-:W-:-:S07]  /*0cb0*/  IMAD.MOV.U32 R18, RZ, RZ, R10 ;  /* 0x000000ffff127224 */ /* 0x000fce00078e000a */
.L_x_57:
[----:B------:R-:W-:Y:S01]  /*0cc0*/  IMAD.MOV.U32 R10, RZ, RZ, R24 ;  /* 0x000000ffff0a7224 */ /* 0x000fe200078e0018 */
[----:B0-----:R-:W-:Y:S01]  /*0cd0*/  MOV R15, R19 ;  /* 0x00000013000f7202 */ /* 0x001fe20000000f00 */
[----:B------:R-:W-:Y:S02]  /*0ce0*/  IMAD.MOV.U32 R11, RZ, RZ, R25 ;  /* 0x000000ffff0b7224 */ /* 0x000fe400078e0019 */
[----:B------:R-:W-:-:S03]  /*0cf0*/  IMAD.MOV.U32 R14, RZ, RZ, R18 ;  /* 0x000000ffff0e7224 */ /* 0x000fc600078e0012 */
[----:B------:R-:W2:Y:S04]  /*0d00*/  LDG.E.64 R16, desc[UR8][R10.64+-0x20] ;  /* 0xffffe0080a107981 */ /* 0x000ea8000c1e1b00 */
[----:B------:R-:W2:Y:S04]  /*0d10*/  LDG.E.64 R26, desc[UR8][R14.64+-0x20] ;  /* 0xffffe0080e1a7981 */ /* 0x000ea8000c1e1b00 */
[----:B------:R-:W3:Y:S04]  /*0d20*/  LDG.E.64 R18, desc[UR8][R14.64+-0x18] ;  /* 0xffffe8080e127981 */ /* 0x000ee8000c1e1b00 */
[----:B------:R-:W4:Y:S04]  /*0d30*/  LDG.E.64 R20, desc[UR8][R14.64+-0x10] ;  /* 0xfffff0080e147981 */ /* 0x000f28000c1e1b00 */
[----:B------:R-:W5:Y:S01]  /*0d40*/  LDG.E.64 R24, desc[UR8][R14.64+-0x8] ;  /* 0xfffff8080e187981 */ /* 0x000f62000c1e1b00 */
[----:B--2---:R-:W-:-:S07]  /*0d50*/  DFMA R26, R16, -R12, R26 ;  /* 0x8000000c101a722b */ /* 0x004fce000000001a */
[----:B------:R0:W-:Y:S04]  /*0d60*/  STG.E.64 desc[UR8][R14.64+-0x20], R26 ;  /* 0xffffe01a0e007986 */ /* 0x0001e8000c101b08 */
[----:B------:R-:W3:Y:S04]  /*0d70*/  LDG.E.64 R16, desc[UR8][R10.64+-0x18] ;  /* 0xffffe8080a107981 */ /* 0x000ee8000c1e1b00 */
[----:B0-----:R-:W2:Y:S01]  /*0d80*/  LDG.E.64 R26, desc[UR8][R14.64] ;  /* 0x000000080e1a7981 */ /* 0x001ea2000c1e1b00 */
[----:B---3--:R-:W-:-:S07]  /*0d90*/  DFMA R18, R16, -R12, R18 ;  /* 0x8000000c1012722b */ /* 0x008fce0000000012 */
[----:B------:R0:W-:Y:S04]  /*0da0*/  STG.E.64 desc[UR8][R14.64+-0x18], R18 ;  /* 0xffffe8120e007986 */ /* 0x0001e8000c101b08 */
[----:B------:R-:W4:Y:S04]  /*0db0*/  LDG.E.64 R16, desc[UR8][R10.64+-0x10] ;  /* 0xfffff0080a107981 */ /* 0x000f28000c1e1b00 */
[----:B0-----:R-:W3:Y:S01]  /*0dc0*/  LDG.E.64 R18, desc[UR8][R14.64+0x8] ;  /* 0x000008080e127981 */ /* 0x001ee2000c1e1b00 */
[----:B----4-:R-:W-:-:S07]  /*0dd0*/  DFMA R20, R16, -R12, R20 ;  /* 0x8000000c1014722b */ /* 0x010fce0000000014 */
[----:B------:R0:W-:Y:S04]  /*0de0*/  STG.E.64 desc[UR8][R14.64+-0x10], R20 ;  /* 0xfffff0140e007986 */ /* 0x0001e8000c101b08 */
[----:B------:R-:W5:Y:S02]  /*0df0*/  LDG.E.64 R16, desc[UR8][R10.64+-0x8] ;  /* 0xfffff8080a107981 */ /* 0x000f64000c1e1b00 */
[----:B-----5:R-:W-:-:S07]  /*0e00*/  DFMA R24, R16, -R12, R24 ;  /* 0x8000000c1018722b */ /* 0x020fce0000000018 */
[----:B------:R1:W-:Y:S04]  /*0e10*/  STG.E.64 desc[UR8][R14.64+-0x8], R24 ;  /* 0xfffff8180e007986 */ /* 0x0003e8000c101b08 */
[----:B------:R-:W2:Y:S02]  /*0e20*/  LDG.E.64 R16, desc[UR8][R10.64] ;  /* 0x000000080a107981 */ /* 0x000ea4000c1e1b00 */
[----:B--2---:R-:W-:-:S07]  /*0e30*/  DFMA R26, R16, -R12, R26 ;  /* 0x8000000c101a722b */ /* 0x004fce000000001a */
[----:B------:R-:W-:Y:S04]  /*0e40*/  STG.E.64 desc[UR8][R14.64], R26 ;  /* 0x0000001a0e007986 */ /* 0x000fe8000c101b08 */
[----:B------:R-:W3:Y:S02]  /*0e50*/  LDG.E.64 R16, desc[UR8][R10.64+0x8] ;  /* 0x000008080a107981 */ /* 0x000ee4000c1e1b00 */
[-C--:B---3--:R-:W-:Y:S02]  /*0e60*/  DFMA R18, R16, -R12.reuse, R18 ;  /* 0x8000000c1012722b */ /* 0x088fe40000000012 */
[----:B------:R-:W2:Y:S05]  /*0e70*/  LDG.E.64 R16, desc[UR8][R14.64+0x10] ;  /* 0x000010080e107981 */ /* 0x000eaa000c1e1b00 */
[----:B------:R3:W-:Y:S04]  /*0e80*/  STG.E.64 desc[UR8][R14.64+0x8], R18 ;  /* 0x000008120e007986 */ /* 0x0007e8000c101b08 */
[----:B0-----:R-:W2:Y:S02]  /*0e90*/  LDG.E.64 R20, desc[UR8][R10.64+0x10] ;  /* 0x000010080a147981 */ /* 0x001ea4000c1e1b00 */
[----:B--2---:R-:W-:-:S02]  /*0ea0*/  DFMA R20, R20, -R12, R16 ;  /* 0x8000000c1414722b */ /* 0x004fc40000000010 */
[----:B------:R-:W2:Y:S05]  /*0eb0*/  LDG.E.64 R16, desc[UR8][R14.64+0x18] ;  /* 0x000018080e107981 */ /* 0x000eaa000c1e1b00 */
[----:B------:R0:W-:Y:S04]  /*0ec0*/  STG.E.64 desc[UR8][R14.64+0x10], R20 ;  /* 0x000010140e007986 */ /* 0x0001e8000c101b08 */
[----:B-1----:R-:W2:Y:S01]  /*0ed0*/  LDG.E.64 R24, desc[UR8][R10.64+0x18] ;  /* 0x000018080a187981 */ /* 0x002ea2000c1e1b00 */
[----:B------:R-:W-:-:S05]  /*0ee0*/  VIADD R8, R8, 0x8 ;  /* 0x0000000808087836 */ /* 0x000fca0000000000 */
[----:B------:R-:W-:Y:S02]  /*0ef0*/  ISETP.NE.AND P1, PT, R8, RZ, PT ;  /* 0x000000ff0800720c */ /* 0x000fe40003f25270 */
[----:B---3--:R-:W-:Y:S01]  /*0f00*/  IADD3 R18, P3, PT, R14, 0x40, RZ ;  /* 0x000000400e127810 */ /* 0x008fe20007f7e0ff */
[----:B------:R-:W-:-:S04]  /*0f10*/  VIADD R0, R0, 0x8 ;  /* 0x0000000800007836 */ /* 0x000fc80000000000 */
[----:B------:R-:W-:Y:S01]  /*0f20*/  IMAD.X R19, RZ, RZ, R15, P3 ;  /* 0x000000ffff137224 */ /* 0x000fe200018e060f */
[----:B--2---:R-:W-:-:S07]  /*0f30*/  DFMA R16, R24, -R12, R16 ;  /* 0x8000000c1810722b */ /* 0x004fce0000000010 */
[----:B------:R0:W-:Y:S01]  /*0f40*/  STG.E.64 desc[UR8][R14.64+0x18], R16 ;  /* 0x000018100e007986 */ /* 0x0001e2000c101b08 */
[----:B------:R-:W-:-:S05]  /*0f50*/  IADD3 R24, P2, PT, R10, 0x40, RZ ;  /* 0x000000400a187810 */ /* 0x000fca0007f5e0ff */
[----:B------:R-:W-:Y:S01]  /*0f60*/  IMAD.X R25, RZ, RZ, R11, P2 ;  /* 0x000000ffff197224 */ /* 0x000fe200010e060b */
[----:B------:R-:W-:Y:S07]  /*0f70*/  @P1 BRA `(.L_x_57) ;  /* 0xfffffffc00501947 */ /* 0x000fee000383ffff */
.L_x_56:
[----:B------:R-:W-:Y:S05]  /*0f80*/  BSYNC.RECONVERGENT B1 ;  /* 0x0000000000017941 */ /* 0x000fea0003800200 */
.L_x_55:
[----:B------:R-:W-:Y:S04]  /*0f90*/  BSSY.RECONVERGENT B1, `(.L_x_58) ;  /* 0x0000057000017945 */ /* 0x000fe80003800200 */
[----:B------:R-:W-:Y:S05]  /*0fa0*/  @!P0 BRA `(.L_x_59) ;  /* 0x0000000400548947 */ /* 0x000fea0003800000 */
[----:B------:R-:W-:Y:S01]  /*0fb0*/  IMAD.MOV R8, RZ, RZ, -R7 ;  /* 0x000000ffff087224 */ /* 0x000fe200078e0a07 */
[----:B------:R-:W-:Y:S04]  /*0fc0*/  BSSY.RECONVERGENT B2, `(.L_x_60) ;  /* 0x0000027000027945 */ /* 0x000fe80003800200 */
[----:B------:R-:W-:-:S04]  /*0fd0*/  PRMT R8, R8, 0x7710, RZ ;  /* 0x0000771008087816 */ /* 0x000fc800000000ff */
[----:B------:R-:W-:-:S04]  /*0fe0*/  IADD3 R8, PT, PT, R8, UR6, RZ ;  /* 0x0000000608087c10 */ /* 0x000fc8000fffe0ff */
[----:B------:R-:W-:-:S04]  /*0ff0*/  LOP3.LUT R8, R8, 0x7, RZ, 0xc0, !PT ;  /* 0x0000000708087812 */ /* 0x000fc800078ec0ff */
[C---:B------:R-:W-:Y:S01]  /*1000*/  LOP3.LUT P0, RZ, R8.reuse, 0x3, RZ, 0xc0, !PT ;  /* 0x0000000308ff7812 */ /* 0x040fe2000780c0ff */
[----:B------:R-:W-:-:S05]  /*1010*/  VIADD R10, R8, 0xffffffff ;  /* 0xffffffff080a7836 */ /* 0x000fca0000000000 */
[----:B------:R-:W-:-:S13]  /*1020*/  ISETP.GE.U32.AND P1, PT, R10, 0x3, PT ;  /* 0x000000030a00780c */ /* 0x000fda0003f26070 */
[----:B------:R-:W-:Y:S05]  /*1030*/  @!P1 BRA `(.L_x_61) ;  /* 0x00000000007c9947 */ /* 0x000fea0003800000 */
[----:B------:R-:W1:Y:S01]  /*1040*/  LDC.64 R10, c[0x0][0x390] ;  /* 0x0000e400ff0a7b82 */ /* 0x000e620000000a00 */
[--C-:B------:R-:W-:Y:S01]  /*1050*/  IMAD.IADD R25, R23, 0x1, R0.reuse ;  /* 0x0000000117197824 */ /* 0x100fe200078e0200 */
[----:B------:R-:W2:Y:S01]  /*1060*/  LDCU.64 UR4, c[0x0][0x390] ;  /* 0x00007200ff0477ac */ /* 0x000ea20008000a00 */
[----:B0-----:R-:W-:Y:S02]  /*1070*/  IMAD.IADD R15, R3, 0x1, R0 ;  /* 0x00000001030f7824 */ /* 0x001fe400078e0200 */
[----:B-1----:R-:W-:-:S04]  /*1080*/  IMAD.WIDE.U32 R24, R25, 0x8, R10 ;  /* 0x0000000819187825 */ /* 0x002fc800078e000a */
[----:B------:R-:W-:Y:S01]  /*1090*/  IMAD.WIDE.U32 R10, R15, 0x8, R10 ;  /* 0x000000080f0a7825 */ /* 0x000fe200078e000a */
[----:B------:R-:W3:Y:S04]  /*10a0*/  LDG.E.64 R20, desc[UR8][R24.64] ;  /* 0x0000000818147981 */ /* 0x000ee8000c1e1b00 */
[----:B------:R-:W3:Y:S01]  /*10b0*/  LDG.E.64 R14, desc[UR8][R10.64] ;  /* 0x000000080a0e7981 */ /* 0x000ee2000c1e1b00 */
[-C--:B------:R-:W-:Y:S02]  /*10c0*/  IADD3 R17, P1, PT, R23, R0.reuse, RZ ;  /* 0x0000000017117210 */ /* 0x080fe40007f3e0ff */
[----:B------:R-:W-:-:S03]  /*10d0*/  IADD3 R8, P2, PT, R3, R0, RZ ;  /* 0x0000000003087210 */ /* 0x000fc60007f5e0ff */
[----:B------:R-:W-:Y:S01]  /*10e0*/  IMAD.X R22, RZ, RZ, RZ, P1 ;  /* 0x000000ffff167224 */ /* 0x000fe200008e06ff */
[C---:B--2---:R-:W-:Y:S01]  /*10f0*/  LEA R16, P1, R17.reuse, UR4, 0x3 ;  /* 0x0000000411107c11 */ /* 0x044fe2000f8218ff */
[----:B------:R-:W-:Y:S01]  /*1100*/  IMAD.X R19, RZ, RZ, RZ, P2 ;  /* 0x000000ffff137224 */ /* 0x000fe200010e06ff */
[C---:B------:R-:W-:Y:S02]  /*1110*/  LEA R18, P2, R8.reuse, UR4, 0x3 ;  /* 0x0000000408127c11 */ /* 0x040fe4000f8418ff */
[----:B------:R-:W-:Y:S02]  /*1120*/  LEA.HI.X R17, R17, UR5, R22, 0x3, P1 ;  /* 0x0000000511117c11 */ /* 0x000fe400088f1c16 */
[----:B------:R-:W-:Y:S01]  /*1130*/  LEA.HI.X R19, R8, UR5, R19, 0x3, P2 ;  /* 0x0000000508137c11 */ /* 0x000fe200090f1c13 */
[----:B---3--:R-:W-:-:S07]  /*1140*/  DFMA R20, R20, -R12, R14 ;  /* 0x8000000c1414722b */ /* 0x008fce000000000e */
[----:B------:R1:W-:Y:S04]  /*1150*/  STG.E.64 desc[UR8][R10.64], R20 ;  /* 0x000000140a007986 */ /* 0x0003e8000c101b08 */
[----:B------:R-:W2:Y:S04]  /*1160*/  LDG.E.64 R14, desc[UR8][R16.64+0x8] ;  /* 0x00000808100e7981 */ /* 0x000ea8000c1e1b00 */
[----:B------:R-:W2:Y:S02]  /*1170*/  LDG.E.64 R24, desc[UR8][R18.64+0x8] ;  /* 0x0000080812187981 */ /* 0x000ea4000c1e1b00 */
[----:B--2---:R-:W-:-:S02]  /*1180*/  DFMA R24, R14, -R12, R24 ;  /* 0x8000000c0e18722b */ /* 0x004fc40000000018 */
[----:B------:R-:W2:Y:S05]  /*1190*/  LDG.E.64 R14, desc[UR8][R18.64+0x10] ;  /* 0x00001008120e7981 */ /* 0x000eaa000c1e1b00 */
[----:B------:R1:W-:Y:S04]  /*11a0*/  STG.E.64 desc[UR8][R18.64+0x8], R24 ;  /* 0x0000081812007986 */ /* 0x0003e8000c101b08 */
[----:B------:R-:W2:Y:S02]  /*11b0*/  LDG.E.64 R26, desc[UR8][R16.64+0x10] ;  /* 0x00001008101a7981 */ /* 0x000ea4000c1e1b00 */
[----:B--2---:R-:W-:-:S02]  /*11c0*/  DFMA R26, R26, -R12, R14 ;  /* 0x8000000c1a1a722b */ /* 0x004fc4000000000e */
[----:B------:R-:W2:Y:S05]  /*11d0*/  LDG.E.64 R14, desc[UR8][R18.64+0x18] ;  /* 0x00001808120e7981 */ /* 0x000eaa000c1e1b00 */
[----:B------:R1:W-:Y:S04]  /*11e0*/  STG.E.64 desc[UR8][R18.64+0x10], R26 ;  /* 0x0000101a12007986 */ /* 0x0003e8000c101b08 */
[----:B------:R-:W2:Y:S01]  /*11f0*/  LDG.E.64 R28, desc[UR8][R16.64+0x18] ;  /* 0x00001808101c7981 */ /* 0x000ea2000c1e1b00 */
[----:B------:R-:W-:Y:S01]  /*1200*/  IADD3 R0, PT, PT, R0, 0x4, RZ ;  /* 0x0000000400007810 */ /* 0x000fe20007ffe0ff */
[----:B--2---:R-:W-:-:S07]  /*1210*/  DFMA R14, R28, -R12, R14 ;  /* 0x8000000c1c0e722b */ /* 0x004fce000000000e */
[----:B------:R1:W-:Y:S04]  /*1220*/  STG.E.64 desc[UR8][R18.64+0x18], R14 ;  /* 0x0000180e12007986 */ /* 0x0003e8000c101b08 */
.L_x_61:
[----:B------:R-:W-:Y:S05]  /*1230*/  BSYNC.RECONVERGENT B2 ;  /* 0x0000000000027941 */ /* 0x000fea0003800200 */
.L_x_60:
[----:B------:R-:W-:Y:S05]  /*1240*/  @!P0 BRA `(.L_x_59) ;  /* 0x0000000000ac8947 */ /* 0x000fea0003800000 */
[----:B------:R-:W-:Y:S01]  /*1250*/  IMAD.MOV R8, RZ, RZ, -R5 ;  /* 0x000000ffff087224 */ /* 0x000fe200078e0a05 */
[----:B------:R-:W-:Y:S04]  /*1260*/  BSSY.RECONVERGENT B2, `(.L_x_62) ;  /* 0x000001f000027945 */ /* 0x000fe80003800200 */
[----:B------:R-:W-:-:S05]  /*1270*/  PRMT R8, R8, 0x7710, RZ ;  /* 0x0000771008087816 */ /* 0x000fca00000000ff */
[----:B------:R-:W-:-:S05]  /*1280*/  VIADD R8, R8, UR6 ;  /* 0x0000000608087c36 */ /* 0x000fca0008000000 */
[C---:B-1----:R-:W-:Y:S02]  /*1290*/  LOP3.LUT R10, R8.reuse, 0x3, RZ, 0xc0, !PT ;  /* 0x00000003080a7812 */ /* 0x042fe400078ec0ff */
[----:B------:R-:W-:Y:S02]  /*12a0*/  LOP3.LUT R8, R8, 0x1, RZ, 0xc0, !PT ;  /* 0x0000000108087812 */ /* 0x000fe400078ec0ff */
[----:B------:R-:W-:Y:S02]  /*12b0*/  ISETP.NE.AND P1, PT, R10, 0x1, PT ;  /* 0x000000010a00780c */ /* 0x000fe40003f25270 */
[----:B------:R-:W-:-:S11]  /*12c0*/  ISETP.NE.U32.AND P0, PT, R8, 0x1, PT ;  /* 0x000000010800780c */ /* 0x000fd60003f05070 */
[----:B------:R-:W-:Y:S05]  /*12d0*/  @!P1 BRA `(.L_x_63) ;  /* 0x00000000005c9947 */ /* 0x000fea0003800000 */
[----:B------:R-:W1:Y:S01]  /*12e0*/  LDC.64 R10, c[0x0][0x390] ;  /* 0x0000e400ff0a7b82 */ /* 0x000e620000000a00 */
[--C-:B------:R-:W-:Y:S01]  /*12f0*/  IMAD.IADD R25, R23, 0x1, R0.reuse ;  /* 0x0000000117197824 */ /* 0x100fe200078e0200 */
[----:B------:R-:W2:Y:S01]  /*1300*/  LDCU.64 UR4, c[0x0][0x390] ;  /* 0x00007200ff0477ac */ /* 0x000ea20008000a00 */
[----:B0-----:R-:W-:Y:S02]  /*1310*/  IMAD.IADD R15, R3, 0x1, R0 ;  /* 0x00000001030f7824 */ /* 0x001fe400078e0200 */
[----:B-1----:R-:W-:-:S04]  /*1320*/  IMAD.WIDE.U32 R24, R25, 0x8, R10 ;  /* 0x0000000819187825 */ /* 0x002fc800078e000a */
[----:B------:R-:W-:Y:S02]  /*1330*/  IMAD.WIDE.U32 R10, R15, 0x8, R10 ;  /* 0x000000080f0a7825 */ /* 0x000fe400078e000a */
[----:B------:R-:W3:Y:S04]  /*1340*/  LDG.E.64 R14, desc[UR8][R24.64] ;  /* 0x00000008180e7981 */ /* 0x000ee8000c1e1b00 */
[----:B------:R-:W3:Y:S01]  /*1350*/  LDG.E.64 R16, desc[UR8][R10.64] ;  /* 0x000000080a107981 */ /* 0x000ee2000c1e1b00 */
[-C--:B------:R-:W-:Y:S02]  /*1360*/  IADD3 R8, P1, PT, R23, R0.reuse, RZ ;  /* 0x0000000017087210 */ /* 0x080fe40007f3e0ff */
[----:B------:R-:W-:-:S03]  /*1370*/  IADD3 R21, P2, PT, R3, R0, RZ ;  /* 0x0000000003157210 */ /* 0x000fc60007f5e0ff */
[----:B------:R-:W-:Y:S01]  /*1380*/  IMAD.X R19, RZ, RZ, RZ, P1 ;  /* 0x000000ffff137224 */ /* 0x000fe200008e06ff */
[C---:B--2---:R-:W-:Y:S02]  /*1390*/  LEA R18, P1, R8.reuse, UR4, 0x3 ;  /* 0x0000000408127c11 */ /* 0x044fe4000f8218ff */
[----:B------:R-:W-:Y:S02]  /*13a0*/  IADD3.X R22, PT, PT, RZ, RZ, RZ, P2, !PT ;  /* 0x000000ffff167210 */ /* 0x000fe400017fe4ff */
[C---:B------:R-:W-:Y:S02]  /*13b0*/  LEA R20, P2, R21.reuse, UR4, 0x3 ;  /* 0x0000000415147c11 */ /* 0x040fe4000f8418ff */
[----:B------:R-:W-:Y:S02]  /*13c0*/  LEA.HI.X R19, R8, UR5, R19, 0x3, P1 ;  /* 0x0000000508137c11 */ /* 0x000fe400088f1c13 */
[----:B------:R-:W-:Y:S01]  /*13d0*/  LEA.HI.X R21, R21, UR5, R22, 0x3, P2 ;  /* 0x0000000515157c11 */ /* 0x000fe200090f1c16 */
[----:B---3--:R-:W-:-:S07]  /*13e0*/  DFMA R14, R14, -R12, R16 ;  /* 0x8000000c0e0e722b */ /* 0x008fce0000000010 */
[----:B------:R1:W-:Y:S04]  /*13f0*/  STG.E.64 desc[UR8][R10.64], R14 ;  /* 0x0000000e0a007986 */ /* 0x0003e8000c101b08 */
[----:B------:R-:W2:Y:S04]  /*1400*/  LDG.E.64 R18, desc[UR8][R18.64+0x8] ;  /* 0x0000080812127981 */ /* 0x000ea8000c1e1b00 */
[----:B------:R-:W2:Y:S01]  /*1410*/  LDG.E.64 R16, desc[UR8][R20.64+0x8] ;  /* 0x0000080814107981 */ /* 0x000ea2000c1e1b00 */
[----:B------:R-:W-:Y:S01]  /*1420*/  VIADD R0, R0, 0x2 ;  /* 0x0000000200007836 */ /* 0x000fe20000000000 */
[----:B--2---:R-:W-:-:S07]  /*1430*/  DFMA R16, R18, -R12, R16 ;  /* 0x8000000c1210722b */ /* 0x004fce0000000010 */
[----:B------:R1:W-:Y:S04]  /*1440*/  STG.E.64 desc[UR8][R20.64+0x8], R16 ;  /* 0x0000081014007986 */ /* 0x0003e8000c101b08 */
.L_x_63:
[----:B------:R-:W-:Y:S05]  /*1450*/  BSYNC.RECONVERGENT B2 ;  /* 0x0000000000027941 */ /* 0x000fea0003800200 */
.L_x_62:
[----:B------:R-:W-:Y:S05]  /*1460*/  @P0 BRA `(.L_x_59) ;  /* 0x0000000000240947 */ /* 0x000fea0003800000 */
[----:B01----:R-:W0:Y:S01]  /*1470*/  LDC.64 R14, c[0x0][0x390] ;  /* 0x0000e400ff0e7b82 */ /* 0x003e220000000a00 */
[--C-:B------:R-:W-:Y:S02]  /*1480*/  IMAD.IADD R11, R23, 0x1, R0.reuse ;  /* 0x00000001170b7824 */ /* 0x100fe400078e0200 */
[----:B------:R-:W-:Y:S02]  /*1490*/  IMAD.IADD R17, R3, 0x1, R0 ;  /* 0x0000000103117824 */ /* 0x000fe400078e0200 */
[----:B0-----:R-:W-:-:S04]  /*14a0*/  IMAD.WIDE.U32 R10, R11, 0x8, R14 ;  /* 0x000000080b0a7825 */ /* 0x001fc800078e000e */
[----:B------:R-:W-:Y:S02]  /*14b0*/  IMAD.WIDE.U32 R14, R17, 0x8, R14 ;  /* 0x00000008110e7825 */ /* 0x000fe400078e000e */
[----:B------:R-:W2:Y:S04]  /*14c0*/  LDG.E.64 R10, desc[UR8][R10.64] ;  /* 0x000000080a0a7981 */ /* 0x000ea8000c1e1b00 */
[----:B------:R-:W2:Y:S02]  /*14d0*/  LDG.E.64 R16, desc[UR8][R14.64] ;  /* 0x000000080e107981 */ /* 0x000ea4000c1e1b00 */
[----:B--2---:R-:W-:-:S07]  /*14e0*/  DFMA R16, R10, -R12, R16 ;  /* 0x8000000c0a10722b */ /* 0x004fce0000000010 */
[----:B------:R2:W-:Y:S04]  /*14f0*/  STG.E.64 desc[UR8][R14.64], R16 ;  /* 0x000000100e007986 */ /* 0x0005e8000c101b08 */
.L_x_59:
[----:B------:R-:W-:Y:S05]  /*1500*/  BSYNC.RECONVERGENT B1 ;  /* 0x0000000000017941 */ /* 0x000fea0003800200 */
.L_x_58:
[----:B-1----:R-:W1:Y:S01]  /*1510*/  LDC.64 R10, c[0x0][0x388] ;  /* 0x0000e200ff0a7b82 */ /* 0x002e620000000a00 */
[----:B0-2---:R-:W-:-:S04]  /*1520*/  IMAD.IADD R15, R3, 0x1, R6 ;  /* 0x00000001030f7824 */ /* 0x005fc800078e0206 */
[----:B-1----:R-:W-:-:S05]  /*1530*/  IMAD.WIDE.U32 R10, R15, 0x8, R10 ;  /* 0x000000080f0a7825 */ /* 0x002fca00078e000a */
[----:B------:R2:W-:Y:S02]  /*1540*/  STG.E.64 desc[UR8][R10.64], R12 ;  /* 0x0000000c0a007986 */ /* 0x0005e4000c101b08 */
.L_x_50:
[----:B0-----:R-:W-:Y:S05]  /*1550*/  BSYNC.RECONVERGENT B0 ;  /* 0x0000000000007941 */ /* 0x001fea0003800200 */
.L_x_49:
[----:B------:R-:W-:Y:S01]  /*1560*/  VIADD R6, R6, 0x1 ;  /* 0x0000000106067836 */ /* 0x000fe20000000000 */
[----:B------:R-:W-:Y:S01]  /*1570*/  IADD3 R7, PT, PT, R7, 0x1, RZ ;  /* 0x0000000107077810 */ /* 0x000fe20007ffe0ff */
[----:B------:R-:W-:-:S03]  /*1580*/  VIADD R5, R5, 0x1 ;  /* 0x0000000105057836 */ /* 0x000fc60000000000 */
[----:B------:R-:W-:-:S13]  /*1590*/  ISETP.NE.AND P0, PT, R6, R9, PT ;  /* 0x000000090600720c */ /* 0x000fda0003f05270 */
[----:B------:R-:W-:Y:S05]  /*15a0*/  @P0 BRA `(.L_x_64) ;  /* 0xfffffff000c00947 */ /* 0x000fea000383ffff */
[----:B------:R-:W-:Y:S05]  /*15b0*/  EXIT ;  /* 0x000000000000794d */ /* 0x000fea0003800000 */
        .weak           $__internal_1_$__cuda_sm20_div_rn_f64_full
        .type           $__internal_1_$__cuda_sm20_div_rn_f64_full,@function
        .size           $__internal_1_$__cuda_sm20_div_rn_f64_full,(.L_x_72 - $__internal_1_$__cuda_sm20_div_rn_f64_full)
$__internal_1_$__cuda_sm20_div_rn_f64_full:
[C---:B------:R-:W-:Y:S01]  /*15c0*/  FSETP.GEU.AND P0, PT, |R11|.reuse, 1.469367938527859385e-39, PT ;  /* 0x001000000b00780b */ /* 0x040fe20003f0e200 */
[----:B------:R-:W-:Y:S01]  /*15d0*/  IMAD.MOV.U32 R14, RZ, RZ, 0x1 ;  /* 0x00000001ff0e7424 */ /* 0x000fe200078e00ff */
[----:B------:R-:W-:Y:S01]  /*15e0*/  LOP3.LUT R8, R11, 0x800fffff, RZ, 0xc0, !PT ;  /* 0x800fffff0b087812 */ /* 0x000fe200078ec0ff */
[----:B------:R-:W-:Y:S01]  /*15f0*/  IMAD.MOV.U32 R25, RZ, RZ, 0x1ca00000 ;  /* 0x1ca00000ff197424 */ /* 0x000fe200078e00ff */
[C---:B------:R-:W-:Y:S01]  /*1600*/  FSETP.GEU.AND P2, PT, |R13|.reuse, 1.469367938527859385e-39, PT ;  /* 0x001000000d00780b */ /* 0x040fe20003f4e200 */
[----:B------:R-:W-:Y:S01]  /*1610*/  BSSY.RECONVERGENT B3, `(.L_x_65) ;  /* 0x0000052000037945 */ /* 0x000fe20003800200 */
[----:B------:R-:W-:Y:S01]  /*1620*/  LOP3.LUT R9, R8, 0x3ff00000, RZ, 0xfc, !PT ;  /* 0x3ff0000008097812 */ /* 0x000fe200078efcff */
[----:B------:R-:W-:Y:S01]  /*1630*/  IMAD.MOV.U32 R8, RZ, RZ, R10 ;  /* 0x000000ffff087224 */ /* 0x000fe200078e000a */
[----:B------:R-:W-:Y:S02]  /*1640*/  LOP3.LUT R24, R13, 0x7ff00000, RZ, 0xc0, !PT ;  /* 0x7ff000000d187812 */ /* 0x000fe400078ec0ff */
[----:B------:R-:W-:-:S03]  /*1650*/  LOP3.LUT R27, R11, 0x7ff00000, RZ, 0xc0, !PT ;  /* 0x7ff000000b1b7812 */ /* 0x000fc600078ec0ff */
[----:B------:R-:W-:Y:S01]  /*1660*/  @!P0 DMUL R8, R10, 8.98846567431157953865e+307 ;  /* 0x7fe000000a088828 */ /* 0x000fe20000000000 */
[----:B------:R-:W-:-:S03]  /*1670*/  ISETP.GE.U32.AND P1, PT, R24, R27, PT ;  /* 0x0000001b1800720c */ /* 0x000fc60003f26070 */
[----:B------:R-:W-:Y:S02]  /*1680*/  @!P2 LOP3.LUT R17, R11, 0x7ff00000, RZ, 0xc0, !PT ;  /* 0x7ff000000b11a812 */ /* 0x000fe400078ec0ff */
[----:B------:R-:W0:Y:S02]  /*1690*/  MUFU.RCP64H R15, R9 ;  /* 0x00000009000f7308 */ /* 0x000e240000001800 */
[----:B------:R-:W-:Y:S02]  /*16a0*/  @!P2 ISETP.GE.U32.AND P3, PT, R24, R17, PT ;  /* 0x000000111800a20c */ /* 0x000fe40003f66070 */
[----:B------:R-:W-:Y:S02]  /*16b0*/  @!P0 LOP3.LUT R27, R9, 0x7ff00000, RZ, 0xc0, !PT ;  /* 0x7ff00000091b8812 */ /* 0x000fe400078ec0ff */
[----:B------:R-:W-:-:S04]  /*16c0*/  @!P2 SEL R17, R25, 0x63400000, !P3 ;  /* 0x634000001911a807 */ /* 0x000fc80005800000 */
[----:B------:R-:W-:-:S04]  /*16d0*/  @!P2 LOP3.LUT R20, R17, 0x80000000, R13, 0xf8, !PT ;  /* 0x800000001114a812 */ /* 0x000fc800078ef80d */
[----:B------:R-:W-:Y:S02]  /*16e0*/  @!P2 LOP3.LUT R21, R20, 0x100000, RZ, 0xfc, !PT ;  /* 0x001000001415a812 */ /* 0x000fe400078efcff */
[----:B------:R-:W-:Y:S01]  /*16f0*/  @!P2 MOV R20, RZ ;  /* 0x000000ff0014a202 */ /* 0x000fe20000000f00 */
[----:B0-----:R-:W-:-:S08]  /*1700*/  DFMA R18, R14, -R8, 1 ;  /* 0x3ff000000e12742b */ /* 0x001fd00000000808 */
[----:B------:R-:W-:-:S08]  /*1710*/  DFMA R18, R18, R18, R18 ;  /* 0x000000121212722b */ /* 0x000fd00000000012 */
[----:B------:R-:W-:Y:S01]  /*1720*/  DFMA R18, R14, R18, R14 ;  /* 0x000000120e12722b */ /* 0x000fe2000000000e */
[----:B------:R-:W-:Y:S01]  /*1730*/  SEL R15, R25, 0x63400000, !P1 ;  /* 0x63400000190f7807 */ /* 0x000fe20004800000 */
[----:B------:R-:W-:-:S03]  /*1740*/  IMAD.MOV.U32 R14, RZ, RZ, R12 ;  /* 0x000000ffff0e7224 */ /* 0x000fc600078e000c */
[----:B------:R-:W-:-:S03]  /*1750*/  LOP3.LUT R15, R15, 0x800fffff, R13, 0xf8, !PT ;  /* 0x800fffff0f0f7812 */ /* 0x000fc600078ef80d */
[----:B------:R-:W-:-:S03]  /*1760*/  DFMA R16, R18, -R8, 1 ;  /* 0x3ff000001210742b */ /* 0x000fc60000000808 */
[----:B------:R-:W-:-:S05]  /*1770*/  @!P2 DFMA R14, R14, 2, -R20 ;  /* 0x400000000e0ea82b */ /* 0x000fca0000000814 */
[----:B------:R-:W-:-:S08]  /*1780*/  DFMA R16, R18, R16, R18 ;  /* 0x000000101210722b */ /* 0x000fd00000000012 */
[----:B------:R-:W-:-:S08]  /*1790*/  DMUL R18, R16, R14 ;  /* 0x0000000e10127228 */ /* 0x000fd00000000000 */
[----:B------:R-:W-:-:S08]  /*17a0*/  DFMA R20, R18, -R8, R14 ;  /* 0x800000081214722b */ /* 0x000fd0000000000e */
[----:B------:R-:W-:Y:S01]  /*17b0*/  DFMA R20, R16, R20, R18 ;  /* 0x000000141014722b */ /* 0x000fe20000000012 */
[----:B------:R-:W-:Y:S01]  /*17c0*/  IMAD.MOV.U32 R18, RZ, RZ, R24 ;  /* 0x000000ffff127224 */ /* 0x000fe200078e0018 */
[----:B------:R-:W-:Y:S01]  /*17d0*/  @!P2 LOP3.LUT R18, R15, 0x7ff00000, RZ, 0xc0, !PT ;  /* 0x7ff000000f12a812 */ /* 0x000fe200078ec0ff */
[----:B------:R-:W-:-:S04]  /*17e0*/  VIADD R17, R27, 0xffffffff ;  /* 0xffffffff1b117836 */ /* 0x000fc80000000000 */
[----:B------:R-:W-:-:S05]  /*17f0*/  VIADD R16, R18, 0xffffffff ;  /* 0xffffffff12107836 */ /* 0x000fca0000000000 */
[----:B------:R-:W-:-:S04]  /*1800*/  ISETP.GT.U32.AND P0, PT, R16, 0x7feffffe, PT ;  /* 0x7feffffe1000780c */ /* 0x000fc80003f04070 */
[----:B------:R-:W-:-:S13]  /*1810*/  ISETP.GT.U32.OR P0, PT, R17, 0x7feffffe, P0 ;  /* 0x7feffffe1100780c */ /* 0x000fda0000704470 */
[----:B------:R-:W-:Y:S05]  /*1820*/  @P0 BRA `(.L_x_66) ;  /* 0x00000000006c0947 */ /* 0x000fea0003800000 */
[----:B------:R-:W-:-:S04]  /*1830*/  LOP3.LUT R13, R11, 0x7ff00000, RZ, 0xc0, !PT ;  /* 0x7ff000000b0d7812 */ /* 0x000fc800078ec0ff */
[CC--:B------:R-:W-:Y:S02]  /*1840*/  VIADDMNMX R12, R24.reuse, -R13.reuse, 0xb9600000, !PT ;  /* 0xb9600000180c7446 */ /* 0x0c0fe4000780090d */
[----:B------:R-:W-:Y:S02]  /*1850*/  ISETP.GE.U32.AND P0, PT, R24, R13, PT ;  /* 0x0000000d1800720c */ /* 0x000fe40003f06070 */
[----:B------:R-:W-:Y:S02]  /*1860*/  VIMNMX R12, PT, PT, R12, 0x46a00000, PT ;  /* 0x46a000000c0c7848 */ /* 0x000fe40003fe0100 */
[----:B------:R-:W-:-:S05]  /*1870*/  SEL R25, R25, 0x63400000, !P0 ;  /* 0x6340000019197807 */ /* 0x000fca0004000000 */
[----:B------:R-:W-:Y:S02]  /*1880*/  IMAD.IADD R18, R12, 0x1, -R25 ;  /* 0x000000010c127824 */ /* 0x000fe400078e0a19 */
[----:B------:R-:W-:-:S03]  /*1890*/  IMAD.MOV.U32 R12, RZ, RZ, RZ ;  /* 0x000000ffff0c7224 */ /* 0x000fc600078e00ff */
[----:B------:R-:W-:-:S06]  /*18a0*/  IADD3 R13, PT, PT, R18, 0x7fe00000, RZ ;  /* 0x7fe00000120d7810 */ /* 0x000fcc0007ffe0ff */
        /* <DEDUP_REMOVED lines=9> */
[----:B------:R-:W-:Y:S01]  /*1940*/  IMAD.MOV R9, RZ, RZ, -R18 ;  /* 0x000000ffff097224 */ /* 0x000fe200078e0a12 */
[----:B------:R-:W-:Y:S01]  /*1950*/  DMUL.RP R12, R20, R12 ;  /* 0x0000000c140c7228 */ /* 0x000fe20000008000 */
[----:B------:R-:W-:-:S06]  /*1960*/  IMAD.MOV.U32 R8, RZ, RZ, RZ ;  /* 0x000000ffff087224 */ /* 0x000fcc00078e00ff */
[----:B------:R-:W-:-:S03]  /*1970*/  DFMA R8, R16, -R8, R20 ;  /* 0x800000081008722b */ /* 0x000fc60000000014 */
[----:B------:R-:W-:-:S03]  /*1980*/  LOP3.LUT R11, R13, R11, RZ, 0x3c, !PT ;  /* 0x0000000b0d0b7212 */ /* 0x000fc600078e3cff */
[----:B------:R-:W-:-:S04]  /*1990*/  IADD3 R8, PT, PT, -R18, -0x43300000, RZ ;  /* 0xbcd0000012087810 */ /* 0x000fc80007ffe1ff */
[----:B------:R-:W-:-:S04]  /*19a0*/  FSETP.NEU.AND P0, PT, |R9|, R8, PT ;  /* 0x000000080900720b */ /* 0x000fc80003f0d200 */
[----:B------:R-:W-:Y:S02]  /*19b0*/  FSEL R16, R12, R16, !P0 ;  /* 0x000000100c107208 */ /* 0x000fe40004000000 */
[----:B------:R-:W-:Y:S01]  /*19c0*/  FSEL R17, R11, R17, !P0 ;  /* 0x000000110b117208 */ /* 0x000fe20004000000 */
[----:B------:R-:W-:Y:S06]  /*19d0*/  BRA `(.L_x_67) ;  /* 0x0000000000547947 */ /* 0x000fec0003800000 */
.L_x_66:
[----:B------:R-:W-:-:S14]  /*19e0*/  DSETP.NAN.AND P0, PT, R12, R12, PT ;  /* 0x0000000c0c00722a */ /* 0x000fdc0003f08000 */
[----:B------:R-:W-:Y:S05]  /*19f0*/  @P0 BRA `(.L_x_68) ;  /* 0x0000000000440947 */ /* 0x000fea0003800000 */
[----:B------:R-:W-:-:S14]  /*1a00*/  DSETP.NAN.AND P0, PT, R10, R10, PT ;  /* 0x0000000a0a00722a */ /* 0x000fdc0003f08000 */
[----:B------:R-:W-:Y:S05]  /*1a10*/  @P0 BRA `(.L_x_69) ;  /* 0x0000000000300947 */ /* 0x000fea0003800000 */
[----:B------:R-:W-:Y:S01]  /*1a20*/  ISETP.NE.AND P0, PT, R18, R27, PT ;  /* 0x0000001b1200720c */ /* 0x000fe20003f05270 */
[----:B------:R-:W-:Y:S01]  /*1a30*/  IMAD.MOV.U32 R17, RZ, RZ, -0x80000 ;  /* 0xfff80000ff117424 */ /* 0x000fe200078e00ff */
[----:B------:R-:W-:-:S11]  /*1a40*/  MOV R16, 0x0 ;  /* 0x0000000000107802 */ /* 0x000fd60000000f00 */
[----:B------:R-:W-:Y:S05]  /*1a50*/  @!P0 BRA `(.L_x_67) ;  /* 0x0000000000348947 */ /* 0x000fea0003800000 */
[----:B------:R-:W-:Y:S02]  /*1a60*/  ISETP.NE.AND P0, PT, R18, 0x7ff00000, PT ;  /* 0x7ff000001200780c */ /* 0x000fe40003f05270 */
[----:B------:R-:W-:Y:S02]  /*1a70*/  LOP3.LUT R17, R13, 0x80000000, R11, 0x48, !PT ;  /* 0x800000000d117812 */ /* 0x000fe400078e480b */
[----:B------:R-:W-:-:S13]  /*1a80*/  ISETP.EQ.OR P0, PT, R27, RZ, !P0 ;  /* 0x000000ff1b00720c */ /* 0x000fda0004702670 */
[----:B------:R-:W-:Y:S01]  /*1a90*/  @P0 LOP3.LUT R8, R17, 0x7ff00000, RZ, 0xfc, !PT ;  /* 0x7ff0000011080812 */ /* 0x000fe200078efcff */
[----:B------:R-:W-:Y:S02]  /*1aa0*/  @!P0 IMAD.MOV.U32 R16, RZ, RZ, RZ ;  /* 0x000000ffff108224 */ /* 0x000fe400078e00ff */
[----:B------:R-:W-:Y:S02]  /*1ab0*/  @P0 IMAD.MOV.U32 R16, RZ, RZ, RZ ;  /* 0x000000ffff100224 */ /* 0x000fe400078e00ff */
[----:B------:R-:W-:Y:S01]  /*1ac0*/  @P0 IMAD.MOV.U32 R17, RZ, RZ, R8 ;  /* 0x000000ffff110224 */ /* 0x000fe200078e0008 */
[----:B------:R-:W-:Y:S06]  /*1ad0*/  BRA `(.L_x_67) ;  /* 0x0000000000147947 */ /* 0x000fec0003800000 */
.L_x_69:
[----:B------:R-:W-:Y:S02]  /*1ae0*/  LOP3.LUT R17, R11, 0x80000, RZ, 0xfc, !PT ;  /* 0x000800000b117812 */ /* 0x000fe400078efcff */
[----:B------:R-:W-:Y:S01]  /*1af0*/  MOV R16, R10 ;  /* 0x0000000a00107202 */ /* 0x000fe20000000f00 */
[----:B------:R-:W-:Y:S06]  /*1b00*/  BRA `(.L_x_67) ;  /* 0x0000000000087947 */ /* 0x000fec0003800000 */
.L_x_68:
[----:B------:R-:W-:Y:S01]  /*1b10*/  LOP3.LUT R17, R13, 0x80000, RZ, 0xfc, !PT ;  /* 0x000800000d117812 */ /* 0x000fe200078efcff */
[----:B------:R-:W-:-:S07]  /*1b20*/  IMAD.MOV.U32 R16, RZ, RZ, R12 ;  /* 0x000000ffff107224 */ /* 0x000fce00078e000c */
.L_x_67:
[----:B------:R-:W-:Y:S05]  /*1b30*/  BSYNC.RECONVERGENT B3 ;  /* 0x0000000000037941 */ /* 0x000fea0003800200 */
.L_x_65:
[----:B------:R-:W-:Y:S02]  /*1b40*/  IMAD.MOV.U32 R8, RZ, RZ, R0 ;  /* 0x000000ffff087224 */ /* 0x000fe400078e0000 */
[----:B------:R-:W-:-:S04]  /*1b50*/  IMAD.MOV.U32 R9, RZ, RZ, 0x0 ;  /* 0x00000000ff097424 */ /* 0x000fc800078e00ff */
[----:B------:R-:W-:Y:S05]  /*1b60*/  RET.REL.NODEC R8 `(_Z15luDecompositionPdS_S_i) ;  /* 0xffffffe408247950 */ /* 0x000fea0003c3ffff */
.L_x_70:
        /* <DEDUP_REMOVED lines=9> */
.L_x_72:


//--------------------- .nv.shared._Z20backwardSubstitutionPdS_S_i --------------------------
	.section	.nv.shared._Z20backwardSubstitutionPdS_S_i,"aw",@nobits
	.sectionflags	@""
	.align	16
	.zero		1024


//--------------------- .nv.shared.reserved.0     --------------------------
	.section	.nv.shared.reserved.0,"aw",@nobits
	.weak		__nv_reservedSMEM_offset_0_alias
	.size		__nv_reservedSMEM_offset_0_alias, 0, 64
	.other		__nv_reservedSMEM_offset_0_alias,@"STO_CUDA_RESERVED_SHARED STV_DEFAULT"
__nv_reservedSMEM_offset_0_alias:
	.zero		0
	.zero		64


//--------------------- .nv.shared._Z19forwardSubstitutionPdS_S_i --------------------------
	.section	.nv.shared._Z19forwardSubstitutionPdS_S_i,"aw",@nobits
	.sectionflags	@""
	.align	16
	.zero		1024


//--------------------- .nv.shared._Z15luDecompositionPdS_S_i --------------------------
	.section	.nv.shared._Z15luDecompositionPdS_S_i,"aw",@nobits
	.sectionflags	@""
	.align	16
	.zero		1024


//--------------------- .nv.constant0._Z20backwardSubstitutionPdS_S_i --------------------------
	.section	.nv.constant0._Z20backwardSubstitutionPdS_S_i,"a",@progbits
	.sectionflags	@""
	.align	4
.nv.constant0._Z20backwardSubstitutionPdS_S_i:
	.zero		924


//--------------------- .nv.constant0._Z19forwardSubstitutionPdS_S_i --------------------------
	.section	.nv.constant0._Z19forwardSubstitutionPdS_S_i,"a",@progbits
	.sectionflags	@""
	.align	4
.nv.constant0._Z19forwardSubstitutionPdS_S_i:
	.zero		924


//--------------------- .nv.constant0._Z15luDecompositionPdS_S_i --------------------------
	.section	.nv.constant0._Z15luDecompositionPdS_S_i,"a",@progbits
	.sectionflags	@""
	.align	4
.nv.constant0._Z15luDecompositionPdS_S_i:
	.zero		924


//--------------------- SYMBOLS --------------------------

	.type		.nv.reservedSmem.offset0,@object
	.size		.nv.reservedSmem.offset0,0x4
	.type		.nv.reservedSmem.cap,@object
	.size		.nv.reservedSmem.cap,0x4
